// auto-generated by cutlass_sweep.gemm — config: {"arch": "sm_90", "cluster_m": 1, "cluster_n": 8, "dtype": "tf32", "dtype_b": "tf32", "layout": "nt", "stages": 0, "tile_k": 32, "tile_m": 64, "tile_n": 128}
#include "cutlass/cutlass.h"
#include "cutlass/gemm/collective/collective_builder.hpp"
#include "cutlass/gemm/device/gemm_universal_adapter.h"
#include "cutlass/gemm/kernel/gemm_universal.hpp"
#include "cutlass/epilogue/collective/collective_builder.hpp"

using ElemA = cutlass::tfloat32_t;
using ElemB = cutlass::tfloat32_t;
using ElemCD = cutlass::tfloat32_t;
using Acc  = float;
using TileShape    = cute::Shape<cute::_64, cute::_128, cute::_32>;
using ClusterShape = cute::Shape<cute::_1, cute::_8, cute::_1>;

using CollectiveEpilogue = typename cutlass::epilogue::collective::CollectiveBuilder<
    cutlass::arch::Sm90, cutlass::arch::OpClassTensorOp,
    TileShape, ClusterShape,
    cutlass::epilogue::collective::EpilogueTileAuto,
    Acc, Acc,
    ElemCD, cutlass::layout::RowMajor, 128 / cutlass::sizeof_bits<ElemCD>::value,
    ElemCD, cutlass::layout::RowMajor, 128 / cutlass::sizeof_bits<ElemCD>::value,
    cutlass::epilogue::collective::EpilogueScheduleAuto
  >::CollectiveOp;

using CollectiveMainloop = typename cutlass::gemm::collective::CollectiveBuilder<
    cutlass::arch::Sm90, cutlass::arch::OpClassTensorOp,
    ElemA, cutlass::layout::RowMajor, 128 / cutlass::sizeof_bits<ElemA>::value,
    ElemB, cutlass::layout::ColumnMajor, 128 / cutlass::sizeof_bits<ElemB>::value,
    Acc,
    TileShape, ClusterShape,
    cutlass::gemm::collective::StageCountAutoCarveout<static_cast<int>(sizeof(typename CollectiveEpilogue::SharedStorage))>,
    cutlass::gemm::collective::KernelScheduleAuto
  >::CollectiveOp;

using GemmKernel = cutlass::gemm::kernel::GemmUniversal<
    cute::Shape<int,int,int,int>,
    CollectiveMainloop,
    CollectiveEpilogue
>;
using Gemm = cutlass::gemm::device::GemmUniversalAdapter<GemmKernel>;

// Force the device kernel symbol into the cubin without needing a host main.
auto* _anchor = &cutlass::device_kernel<GemmKernel>;


// ===== COMPILED SASS (sm_90a) =====

	.target	sm_90a

	.elftype	@"ET_EXEC"


//--------------------- .note.nv.tkinfo           --------------------------
	.section	.note.nv.tkinfo,"",@"SHT_NOTE"
	.sectionflags	@"SHF_NOTE_NV_TKINFO"
	.tkinfo
        /*0018*/ 	.word	0x00000002
        /*0030*/ 	.string	""
        /*0030*/ 	.string	"ptxas"
        /*0030*/ 	.string	"Cuda compilation tools, release 13.0, V13.0.88"
        /*0030*/ 	.string	"Build cuda_13.0.r13.0/compiler.36424714_0"
        /*0030*/ 	.string	"-arch sm_90a -m 64 "



//--------------------- .note.nv.cuinfo           --------------------------
	.section	.note.nv.cuinfo,"",@"SHT_NOTE"
	.sectionflags	@"SHF_NOTE_NV_CUINFO"
        /*0018*/ 	.short	0x0002
        /*001a*/ 	.short	0x005a
        /*001c*/ 	.short	0x0082
	.zero		2


//--------------------- .nv.info                  --------------------------
	.section	.nv.info,"",@"SHT_CUDA_INFO"
	.align	4


	//----- nvinfo : EIATTR_REGCOUNT
	.align		4
        /*0000*/ 	.byte	0x04, 0x2f
        /*0002*/ 	.short	(.L_15 - .L_14)
	.align		4
.L_14:
        /*0004*/ 	.word	index@(_ZN7cutlass13device_kernelINS_4gemm6kernel13GemmUniversalIN4cute5tupleIJiiiiEEENS1_10collective13CollectiveMmaINS1_34MainloopSm90TmaGmmaWarpSpecializedILi9ENS5_IJNS4_1CILi1EEENSA_ILi8EEESB_EEENS1_32KernelTmaWarpSpecializedPingpongEEENS5_IJNSA_ILi64EEENSA_ILi128EEENSA_ILi32EEEEEENS_10tfloat32_tENS5_IJlSB_lEEESK_SL_NS4_8TiledMMAINS4_8MMA_AtomIJNS4_4SM904GMMA30MMA_64x128x8_F32TF32TF32_SS_TNILNSP_7ScaleInE1ELSR_1EEEEEENS4_6LayoutINS5_IJSB_SB_SB_EEENS5_IJNSA_ILi0EEESW_SW_EEEEENS5_IJNS4_10UnderscoreESZ_SZ_EEEEENS4_23SM90_TMA_LOAD_MULTICASTENS4_14ComposedLayoutINS4_7SwizzleILi3ELi4ELi3EEENS4_18smem_ptr_flag_bitsILi32EEENSU_INS5_IJSC_SI_EEENS5_IJSI_SB_EEEEEEEvNS4_8identityENS4_13SM90_TMA_LOADES1B_vS1C_EENS_8epilogue10collective6detail29Sm90TmaWarpSpecializedAdapterINS1G_15DefaultEpilogueISK_SL_SL_NS1F_6thread17LinearCombinationISK_Li1EffLNS1K_9ScaleType4KindE0ELNS_15FloatRoundStyleE2ESK_EENS1_15EpilogueDefaultEEEEEvvEEEEvNT_6ParamsE)
        /*0008*/ 	.word	0x000000a8


	//----- nvinfo : EIATTR_FRAME_SIZE
	.align		4
.L_15:
        /*000c*/ 	.byte	0x04, 0x11
        /*000e*/ 	.short	(.L_17 - .L_16)
	.align		4
.L_16:
        /*0010*/ 	.word	index@(_ZN7cutlass13device_kernelINS_4gemm6kernel13GemmUniversalIN4cute5tupleIJiiiiEEENS1_10collective13CollectiveMmaINS1_34MainloopSm90TmaGmmaWarpSpecializedILi9ENS5_IJNS4_1CILi1EEENSA_ILi8EEESB_EEENS1_32KernelTmaWarpSpecializedPingpongEEENS5_IJNSA_ILi64EEENSA_ILi128EEENSA_ILi32EEEEEENS_10tfloat32_tENS5_IJlSB_lEEESK_SL_NS4_8TiledMMAINS4_8MMA_AtomIJNS4_4SM904GMMA30MMA_64x128x8_F32TF32TF32_SS_TNILNSP_7ScaleInE1ELSR_1EEEEEENS4_6LayoutINS5_IJSB_SB_SB_EEENS5_IJNSA_ILi0EEESW_SW_EEEEENS5_IJNS4_10UnderscoreESZ_SZ_EEEEENS4_23SM90_TMA_LOAD_MULTICASTENS4_14ComposedLayoutINS4_7SwizzleILi3ELi4ELi3EEENS4_18smem_ptr_flag_bitsILi32EEENSU_INS5_IJSC_SI_EEENS5_IJSI_SB_EEEEEEEvNS4_8identityENS4_13SM90_TMA_LOADES1B_vS1C_EENS_8epilogue10collective6detail29Sm90TmaWarpSpecializedAdapterINS1G_15DefaultEpilogueISK_SL_SL_NS1F_6thread17LinearCombinationISK_Li1EffLNS1K_9ScaleType4KindE0ELNS_15FloatRoundStyleE2ESK_EENS1_15EpilogueDefaultEEEEEvvEEEEvNT_6ParamsE)
        /*0014*/ 	.word	0x00000008


	//----- nvinfo : EIATTR_MIN_STACK_SIZE
	.align		4
.L_17:
        /*0018*/ 	.byte	0x04, 0x12
        /*001a*/ 	.short	(.L_19 - .L_18)
	.align		4
.L_18:
        /*001c*/ 	.word	index@(_ZN7cutlass13device_kernelINS_4gemm6kernel13GemmUniversalIN4cute5tupleIJiiiiEEENS1_10collective13CollectiveMmaINS1_34MainloopSm90TmaGmmaWarpSpecializedILi9ENS5_IJNS4_1CILi1EEENSA_ILi8EEESB_EEENS1_32KernelTmaWarpSpecializedPingpongEEENS5_IJNSA_ILi64EEENSA_ILi128EEENSA_ILi32EEEEEENS_10tfloat32_tENS5_IJlSB_lEEESK_SL_NS4_8TiledMMAINS4_8MMA_AtomIJNS4_4SM904GMMA30MMA_64x128x8_F32TF32TF32_SS_TNILNSP_7ScaleInE1ELSR_1EEEEEENS4_6LayoutINS5_IJSB_SB_SB_EEENS5_IJNSA_ILi0EEESW_SW_EEEEENS5_IJNS4_10UnderscoreESZ_SZ_EEEEENS4_23SM90_TMA_LOAD_MULTICASTENS4_14ComposedLayoutINS4_7SwizzleILi3ELi4ELi3EEENS4_18smem_ptr_flag_bitsILi32EEENSU_INS5_IJSC_SI_EEENS5_IJSI_SB_EEEEEEEvNS4_8identityENS4_13SM90_TMA_LOADES1B_vS1C_EENS_8epilogue10collective6detail29Sm90TmaWarpSpecializedAdapterINS1G_15DefaultEpilogueISK_SL_SL_NS1F_6thread17LinearCombinationISK_Li1EffLNS1K_9ScaleType4KindE0ELNS_15FloatRoundStyleE2ESK_EENS1_15EpilogueDefaultEEEEEvvEEEEvNT_6ParamsE)
        /*0020*/ 	.word	0x00000008
.L_19:


//--------------------- .nv.compat                --------------------------
	.section	.nv.compat,"",@"SHT_CUDA_COMPAT_INFO"
	.align	4
        /*0000*/ 	.byte	0x02, 0x09, 0x01, 0x00, 0x02, 0x02, 0x04, 0x00, 0x02, 0x05, 0x05, 0x00, 0x03, 0x07, 0x01, 0x01
        /*0010*/ 	.byte	0x02, 0x03, 0x01, 0x00, 0x02, 0x06, 0x01, 0x00, 0x04, 0x0b, 0x08, 0x00, 0x00, 0x00, 0x00, 0x00
        /*0020*/ 	.byte	0x00, 0x00, 0x00, 0x00


//--------------------- .nv.info._ZN7cutlass13device_kernelINS_4gemm6kernel13GemmUniversalIN4cute5tupleIJiiiiEEENS1_10collective13CollectiveMmaINS1_34MainloopSm90TmaGmmaWarpSpecializedILi9ENS5_IJNS4_1CILi1EEENSA_ILi8EEESB_EEENS1_32KernelTmaWarpSpecializedPingpongEEENS5_IJNSA_ILi64EEENSA_ILi128EEENSA_ILi32EEEEEENS_10tfloat32_tENS5_IJlSB_lEEESK_SL_NS4_8TiledMMAINS4_8MMA_AtomIJNS4_4SM904GMMA30MMA_64x128x8_F32TF32TF32_SS_TNILNSP_7ScaleInE1ELSR_1EEEEEENS4_6LayoutINS5_IJSB_SB_SB_EEENS5_IJNSA_ILi0EEESW_SW_EEEEENS5_IJNS4_10UnderscoreESZ_SZ_EEEEENS4_23SM90_TMA_LOAD_MULTICASTENS4_14ComposedLayoutINS4_7SwizzleILi3ELi4ELi3EEENS4_18smem_ptr_flag_bitsILi32EEENSU_INS5_IJSC_SI_EEENS5_IJSI_SB_EEEEEEEvNS4_8identityENS4_13SM90_TMA_LOADES1B_vS1C_EENS_8epilogue10collective6detail29Sm90TmaWarpSpecializedAdapterINS1G_15DefaultEpilogueISK_SL_SL_NS1F_6thread17LinearCombinationISK_Li1EffLNS1K_9ScaleType4KindE0ELNS_15FloatRoundStyleE2ESK_EENS1_15EpilogueDefaultEEEEEvvEEEEvNT_6ParamsE --------------------------
	.section	.nv.info._ZN7cutlass13device_kernelINS_4gemm6kernel13GemmUniversalIN4cute5tupleIJiiiiEEENS1_10collective13CollectiveMmaINS1_34MainloopSm90TmaGmmaWarpSpecializedILi9ENS5_IJNS4_1CILi1EEENSA_ILi8EEESB_EEENS1_32KernelTmaWarpSpecializedPingpongEEENS5_IJNSA_ILi64EEENSA_ILi128EEENSA_ILi32EEEEEENS_10tfloat32_tENS5_IJlSB_lEEESK_SL_NS4_8TiledMMAINS4_8MMA_AtomIJNS4_4SM904GMMA30MMA_64x128x8_F32TF32TF32_SS_TNILNSP_7ScaleInE1ELSR_1EEEEEENS4_6LayoutINS5_IJSB_SB_SB_EEENS5_IJNSA_ILi0EEESW_SW_EEEEENS5_IJNS4_10UnderscoreESZ_SZ_EEEEENS4_23SM90_TMA_LOAD_MULTICASTENS4_14ComposedLayoutINS4_7SwizzleILi3ELi4ELi3EEENS4_18smem_ptr_flag_bitsILi32EEENSU_INS5_IJSC_SI_EEENS5_IJSI_SB_EEEEEEEvNS4_8identityENS4_13SM90_TMA_LOADES1B_vS1C_EENS_8epilogue10collective6detail29Sm90TmaWarpSpecializedAdapterINS1G_15DefaultEpilogueISK_SL_SL_NS1F_6thread17LinearCombinationISK_Li1EffLNS1K_9ScaleType4KindE0ELNS_15FloatRoundStyleE2ESK_EENS1_15EpilogueDefaultEEEEEvvEEEEvNT_6ParamsE,"",@"SHT_CUDA_INFO"
	.sectionflags	@""
	.align	4


	//----- nvinfo : EIATTR_CUDA_API_VERSION
	.align		4
        /*0000*/ 	.byte	0x04, 0x37
        /*0002*/ 	.short	(.L_21 - .L_20)
.L_20:
        /*0004*/ 	.word	0x00000082


	//----- nvinfo : EIATTR_KPARAM_INFO
	.align		4
.L_21:
        /*0008*/ 	.byte	0x04, 0x17
        /*000a*/ 	.short	(.L_23 - .L_22)
.L_22:
        /*000c*/ 	.word	0x00000000
        /*0010*/ 	.short	0x0000
        /*0012*/ 	.short	0x0070
        /*0014*/ 	.byte	0x00, 0xf0, 0x01, 0x10


	//----- nvinfo : EIATTR_SPARSE_MMA_MASK
	.align		4
.L_23:
        /*0018*/ 	.byte	0x03, 0x50
        /*001a*/ 	.short	0x0000


	//----- nvinfo : EIATTR_MAXREG_COUNT
	.align		4
        /*001c*/ 	.byte	0x03, 0x1b
        /*001e*/ 	.short	0x00a8


	//----- nvinfo : EIATTR_NUM_BARRIERS
	.align		4
        /*0020*/ 	.byte	0x02, 0x4c
        /*0022*/ 	.byte	0x01
	.zero		1


	//----- nvinfo : EIATTR_EXTERNS
	.align		4
        /*0024*/ 	.byte	0x04, 0x0f
        /*0026*/ 	.short	(.L_25 - .L_24)


	//   ....[0]....
	.align		4
.L_24:
        /*0028*/ 	.word	index@(__assertfail)


	//----- nvinfo : EIATTR_ANNOTATIONS
	.align		4
.L_25:
        /*002c*/ 	.byte	0x04, 0x55
        /*002e*/ 	.short	(.L_27 - .L_26)


	//   ....[0]....
.L_26:
        /*0030*/ 	.word	0x00000001
        /*0034*/ 	.byte	0x10, 0x0e, 0x00, 0x00, 0x01, 0x00, 0x00, 0x00, 0xc0, 0x14, 0x00, 0x00, 0x01, 0x00, 0x00, 0x00
        /*0044*/ 	.byte	0xc0, 0x63, 0x00, 0x00, 0x01, 0x00, 0x00, 0x00, 0xf0, 0x6f, 0x00, 0x00


	//----- nvinfo : EIATTR_MERCURY_ISA_VERSION
	.align		4
.L_27:
        /*0050*/ 	.byte	0x03, 0x5f
        /*0052*/ 	.short	0x0101


	//----- nvinfo : EIATTR_INT_WARP_WIDE_INSTR_OFFSETS
	.align		4
        /*0054*/ 	.byte	0x04, 0x31
        /*0056*/ 	.short	(.L_29 - .L_28)


	//   ....[0]....
.L_28:
        /*0058*/ 	.word	0x000005d0


	//   ....[1]....
        /*005c*/ 	.word	0x00000610


	//   ....[2]....
        /*0060*/ 	.word	0x00000740


	//   ....[3]....
        /*0064*/ 	.word	0x00000750


	//   ....[4]....
        /*0068*/ 	.word	0x00000760


	//   ....[5]....
        /*006c*/ 	.word	0x00000770


	//   ....[6]....
        /*0070*/ 	.word	0x00000830


	//   ....[7]....
        /*0074*/ 	.word	0x00000870


	//   ....[8]....
        /*0078*/ 	.word	0x00002180


	//----- nvinfo : EIATTR_COOP_GROUP_MASK_REGIDS
	.align		4
.L_29:
        /*007c*/ 	.byte	0x04, 0x29
        /*007e*/ 	.short	(.L_31 - .L_30)


	//   ....[0]....
.L_30:
        /*0080*/ 	.word	0xffffffff


	//   ....[1]....
        /*0084*/ 	.word	0xffffffff


	//   ....[2]....
        /*0088*/ 	.word	0xffffffff


	//   ....[3]....
        /*008c*/ 	.word	0xffffffff


	//   ....[4]....
        /*0090*/ 	.word	0xffffffff


	//   ....[5]....
        /*0094*/ 	.word	0xffffffff


	//   ....[6]....
        /*0098*/ 	.word	0xffffffff


	//----- nvinfo : EIATTR_COOP_GROUP_INSTR_OFFSETS
	.align		4
.L_31:
        /*009c*/ 	.byte	0x04, 0x28
        /*009e*/ 	.short	(.L_33 - .L_32)


	//   ....[0]....
.L_32:
        /*00a0*/ 	.word	0x00000070


	//   ....[1]....
        /*00a4*/ 	.word	0x00000080


	//   ....[2]....
        /*00a8*/ 	.word	0x00000140


	//   ....[3]....
        /*00ac*/ 	.word	0x000003b0


	//   ....[4]....
        /*00b0*/ 	.word	0x000003f0


	//   ....[5]....
        /*00b4*/ 	.word	0x00000480


	//   ....[6]....
        /*00b8*/ 	.word	0x000009c0


	//----- nvinfo : EIATTR_REG_RECONFIG
	.align		4
.L_33:
        /*00bc*/ 	.byte	0x01, 0x54
	.zero		2


	//----- nvinfo : EIATTR_SYSCALL_OFFSETS
	.align		4
        /*00c0*/ 	.byte	0x04, 0x46
        /*00c2*/ 	.short	(.L_35 - .L_34)


	//   ....[0]....
.L_34:
        /*00c4*/ 	.word	0x00001930


	//----- nvinfo : EIATTR_MBARRIER_INSTR_OFFSETS
	.align		4
.L_35:
        /*00c8*/ 	.byte	0x04, 0x39
        /*00ca*/ 	.short	(.L_37 - .L_36)


	//   ....[0]....
.L_36:
        /*00cc*/ 	.word	0x00000270
        /*00d0*/ 	.word	0x000000ff
        /*00d4*/ 	.word	0x00000000
        /*00d8*/ 	.short	0x0100
        /*00da*/ 	.byte	0x08
	.zero		1


	//   ....[1]....
        /*00dc*/ 	.word	0x00000280
        /*00e0*/ 	.word	0x000000ff
        /*00e4*/ 	.word	0x00000048
        /*00e8*/ 	.short	0x0100
        /*00ea*/ 	.byte	0x08
	.zero		1


	//   ....[2]....
        /*00ec*/ 	.word	0x00000290
        /*00f0*/ 	.word	0x000000ff
        /*00f4*/ 	.word	0x00000008
        /*00f8*/ 	.short	0x0100
        /*00fa*/ 	.byte	0x08
	.zero		1


	//   ....[3]....
        /*00fc*/ 	.word	0x000002a0
        /*0100*/ 	.word	0x000000ff
        /*0104*/ 	.word	0x00000050
        /*0108*/ 	.short	0x0100
        /*010a*/ 	.byte	0x08
	.zero		1


	//   ....[4]....
        /*010c*/ 	.word	0x000002b0
        /*0110*/ 	.word	0x000000ff
        /*0114*/ 	.word	0x00000010
        /*0118*/ 	.short	0x0100
        /*011a*/ 	.byte	0x08
	.zero		1


	//   ....[5]....
        /*011c*/ 	.word	0x000002c0
        /*0120*/ 	.word	0x000000ff
        /*0124*/ 	.word	0x00000058
        /*0128*/ 	.short	0x0100
        /*012a*/ 	.byte	0x08
	.zero		1


	//   ....[6]....
        /*012c*/ 	.word	0x000002d0
        /*0130*/ 	.word	0x000000ff
        /*0134*/ 	.word	0x00000018
        /*0138*/ 	.short	0x0100
        /*013a*/ 	.byte	0x08
	.zero		1


	//   ....[7]....
        /*013c*/ 	.word	0x000002e0
        /*0140*/ 	.word	0x000000ff
        /*0144*/ 	.word	0x00000060
        /*0148*/ 	.short	0x0100
        /*014a*/ 	.byte	0x08
	.zero		1


	//   ....[8]....
        /*014c*/ 	.word	0x000002f0
        /*0150*/ 	.word	0x000000ff
        /*0154*/ 	.word	0x00000020
        /*0158*/ 	.short	0x0100
        /*015a*/ 	.byte	0x08
	.zero		1


	//   ....[9]....
        /*015c*/ 	.word	0x00000300
        /*0160*/ 	.word	0x000000ff
        /*0164*/ 	.word	0x00000068
        /*0168*/ 	.short	0x0100
        /*016a*/ 	.byte	0x08
	.zero		1


	//   ....[10]....
        /*016c*/ 	.word	0x00000310
        /*0170*/ 	.word	0x000000ff
        /*0174*/ 	.word	0x00000028
        /*0178*/ 	.short	0x0100
        /*017a*/ 	.byte	0x08
	.zero		1


	//   ....[11]....
        /*017c*/ 	.word	0x00000320
        /*0180*/ 	.word	0x000000ff
        /*0184*/ 	.word	0x00000070
        /*0188*/ 	.short	0x0100
        /*018a*/ 	.byte	0x08
	.zero		1


	//   ....[12]....
        /*018c*/ 	.word	0x00000330
        /*0190*/ 	.word	0x000000ff
        /*0194*/ 	.word	0x00000030
        /*0198*/ 	.short	0x0100
        /*019a*/ 	.byte	0x08
	.zero		1


	//   ....[13]....
        /*019c*/ 	.word	0x00000340
        /*01a0*/ 	.word	0x000000ff
        /*01a4*/ 	.word	0x00000078
        /*01a8*/ 	.short	0x0100
        /*01aa*/ 	.byte	0x08
	.zero		1


	//   ....[14]....
        /*01ac*/ 	.word	0x00000350
        /*01b0*/ 	.word	0x000000ff
        /*01b4*/ 	.word	0x00000038
        /*01b8*/ 	.short	0x0100
        /*01ba*/ 	.byte	0x08
	.zero		1


	//   ....[15]....
        /*01bc*/ 	.word	0x00000360
        /*01c0*/ 	.word	0x000000ff
        /*01c4*/ 	.word	0x00000080
        /*01c8*/ 	.short	0x0100
        /*01ca*/ 	.byte	0x08
	.zero		1


	//   ....[16]....
        /*01cc*/ 	.word	0x00000370
        /*01d0*/ 	.word	0x000000ff
        /*01d4*/ 	.word	0x00000040
        /*01d8*/ 	.short	0x0100
        /*01da*/ 	.byte	0x08
	.zero		1


	//   ....[17]....
        /*01dc*/ 	.word	0x00000380
        /*01e0*/ 	.word	0x000000ff
        /*01e4*/ 	.word	0x00000088
        /*01e8*/ 	.short	0x0100
        /*01ea*/ 	.byte	0x08
	.zero		1


	//   ....[18]....
        /*01ec*/ 	.word	0x000008a0
        /*01f0*/ 	.word	0x000000ff
        /*01f4*/ 	.word	0x000000c0
        /*01f8*/ 	.short	0x0100
        /*01fa*/ 	.byte	0x08
	.zero		1


	//   ....[19]....
        /*01fc*/ 	.word	0x00000920
        /*0200*/ 	.word	0x000000ff
        /*0204*/ 	.word	0x000000c8
        /*0208*/ 	.short	0x0100
        /*020a*/ 	.byte	0x08
	.zero		1


	//   ....[20]....
        /*020c*/ 	.word	0x00000940
        /*0210*/ 	.word	0x000000ff
        /*0214*/ 	.word	0x000000a0
        /*0218*/ 	.short	0x0100
        /*021a*/ 	.byte	0x09
	.zero		1


	//   ....[21]....
        /*021c*/ 	.word	0x00000950
        /*0220*/ 	.word	0x000000ff
        /*0224*/ 	.word	0x000000a8
        /*0228*/ 	.short	0x0100
        /*022a*/ 	.byte	0x09
	.zero		1


	//   ....[22]....
        /*022c*/ 	.word	0x00000960
        /*0230*/ 	.word	0x000000ff
        /*0234*/ 	.word	0x000000b0
        /*0238*/ 	.short	0x0100
        /*023a*/ 	.byte	0x09
	.zero		1


	//   ....[23]....
        /*023c*/ 	.word	0x00000970
        /*0240*/ 	.word	0x000000ff
        /*0244*/ 	.word	0x000000b8
        /*0248*/ 	.short	0x0100
        /*024a*/ 	.byte	0x09
	.zero		1


	//   ....[24]....
        /*024c*/ 	.word	0x000017f0
        /*0250*/ 	.word	0x000000ff
        /*0254*/ 	.word	0xfffffff8
        /*0258*/ 	.short	0x010a
        /*025a*/ 	.byte	0x2b
	.zero		1


	//   ....[25]....
        /*025c*/ 	.word	0x000019b0
        /*0260*/ 	.word	0x00000003
        /*0264*/ 	.word	0x00000000
        /*0268*/ 	.short	0x010a
        /*026a*/ 	.byte	0x3f
	.zero		1


	//   ....[26]....
        /*026c*/ 	.word	0x00001a10
        /*0270*/ 	.word	0x00000003
        /*0274*/ 	.word	0x00000000
        /*0278*/ 	.short	0x010a
        /*027a*/ 	.byte	0x3f
	.zero		1


	//   ....[27]....
        /*027c*/ 	.word	0x00001d70
        /*0280*/ 	.word	0x000000ff
        /*0284*/ 	.word	0x00000000
        /*0288*/ 	.short	0x010a
        /*028a*/ 	.byte	0x04
	.zero		1


	//   ....[28]....
        /*028c*/ 	.word	0x00001db0
        /*0290*/ 	.word	0x000000ff
        /*0294*/ 	.word	0x00000000
        /*0298*/ 	.short	0x010a
        /*029a*/ 	.byte	0x04
	.zero		1


	//   ....[29]....
        /*029c*/ 	.word	0x00002010
        /*02a0*/ 	.word	0x00000005
        /*02a4*/ 	.word	0x00000000
        /*02a8*/ 	.short	0x0101
        /*02aa*/ 	.byte	0x3f
	.zero		1


	//   ....[30]....
        /*02ac*/ 	.word	0x00002120
        /*02b0*/ 	.word	0x00000003
        /*02b4*/ 	.word	0x00000000
        /*02b8*/ 	.short	0x0101
        /*02ba*/ 	.byte	0x2e
	.zero		1


	//   ....[31]....
        /*02bc*/ 	.word	0x00002220
        /*02c0*/ 	.word	0x00000003
        /*02c4*/ 	.word	0x00000000
        /*02c8*/ 	.short	0x0101
        /*02ca*/ 	.byte	0x3f
	.zero		1


	//   ....[32]....
        /*02cc*/ 	.word	0x000022a0
        /*02d0*/ 	.word	0x000000ff
        /*02d4*/ 	.word	0x00000008
        /*02d8*/ 	.short	0x010a
        /*02da*/ 	.byte	0x2b
	.zero		1


	//   ....[33]....
        /*02dc*/ 	.word	0x00006400
        /*02e0*/ 	.word	0x00000000
        /*02e4*/ 	.word	0x00000000
        /*02e8*/ 	.short	0x0101
        /*02ea*/ 	.byte	0x2e
	.zero		1


	//   ....[34]....
        /*02ec*/ 	.word	0x00006d30
        /*02f0*/ 	.word	0x0000000e
        /*02f4*/ 	.word	0x00000048
        /*02f8*/ 	.short	0x010a
        /*02fa*/ 	.byte	0x3f
	.zero		1


	//   ....[35]....
        /*02fc*/ 	.word	0x00007120
        /*0300*/ 	.word	0x00000006
        /*0304*/ 	.word	0x000000c8
        /*0308*/ 	.short	0x0101
        /*030a*/ 	.byte	0x3f
	.zero		1


	//   ....[36]....
        /*030c*/ 	.word	0x00007840
        /*0310*/ 	.word	0x00000007
        /*0314*/ 	.word	0x00000000
        /*0318*/ 	.short	0x010a
        /*031a*/ 	.byte	0x3f
	.zero		1


	//   ....[37]....
        /*031c*/ 	.word	0x000078c0
        /*0320*/ 	.word	0x00000006
        /*0324*/ 	.word	0x00000000
        /*0328*/ 	.short	0x010a
        /*032a*/ 	.byte	0x3f
	.zero		1


	//   ....[38]....
        /*032c*/ 	.word	0x00007950
        /*0330*/ 	.word	0x00000007
        /*0334*/ 	.word	0x00000000
        /*0338*/ 	.short	0x010a
        /*033a*/ 	.byte	0x3f
	.zero		1


	//   ....[39]....
        /*033c*/ 	.word	0x000079e0
        /*0340*/ 	.word	0x00000006
        /*0344*/ 	.word	0x00000000
        /*0348*/ 	.short	0x010a
        /*034a*/ 	.byte	0x3f
	.zero		1


	//   ....[40]....
        /*034c*/ 	.word	0x00007a70
        /*0350*/ 	.word	0x00000007
        /*0354*/ 	.word	0x00000000
        /*0358*/ 	.short	0x010a
        /*035a*/ 	.byte	0x3f
	.zero		1


	//   ....[41]....
        /*035c*/ 	.word	0x00007b00
        /*0360*/ 	.word	0x00000006
        /*0364*/ 	.word	0x00000000
        /*0368*/ 	.short	0x010a
        /*036a*/ 	.byte	0x3f
	.zero		1


	//   ....[42]....
        /*036c*/ 	.word	0x00007b90
        /*0370*/ 	.word	0x00000007
        /*0374*/ 	.word	0x00000000
        /*0378*/ 	.short	0x010a
        /*037a*/ 	.byte	0x3f
	.zero		1


	//   ....[43]....
        /*037c*/ 	.word	0x00007c20
        /*0380*/ 	.word	0x00000006
        /*0384*/ 	.word	0x00000000
        /*0388*/ 	.short	0x010a
        /*038a*/ 	.byte	0x3f
	.zero		1


	//   ....[44]....
        /*038c*/ 	.word	0x00007cb0
        /*0390*/ 	.word	0x00000005
        /*0394*/ 	.word	0x00000000
        /*0398*/ 	.short	0x010a
        /*039a*/ 	.byte	0x3f
	.zero		1


	//   ....[45]....
        /*039c*/ 	.word	0x00007d20
        /*03a0*/ 	.word	0x00000003
        /*03a4*/ 	.word	0xfffffff8
        /*03a8*/ 	.short	0x010a
        /*03aa*/ 	.byte	0x3f
	.zero		1


	//   ....[46]....
        /*03ac*/ 	.word	0x00007d70
        /*03b0*/ 	.word	0x00000003
        /*03b4*/ 	.word	0x00000000
        /*03b8*/ 	.short	0x010a
        /*03ba*/ 	.byte	0x3f
	.zero		1


	//   ....[47]....
        /*03bc*/ 	.word	0x00007dd0
        /*03c0*/ 	.word	0x00000005
        /*03c4*/ 	.word	0x00000000
        /*03c8*/ 	.short	0x010a
        /*03ca*/ 	.byte	0x3f
	.zero		1


	//   ....[48]....
        /*03cc*/ 	.word	0x00007e30
        /*03d0*/ 	.word	0x00000003
        /*03d4*/ 	.word	0x00000008
        /*03d8*/ 	.short	0x010a
        /*03da*/ 	.byte	0x3f
	.zero		1


	//   ....[49]....
        /*03dc*/ 	.word	0x00007f00
        /*03e0*/ 	.word	0x0000000e
        /*03e4*/ 	.word	0x00000048
        /*03e8*/ 	.short	0x010a
        /*03ea*/ 	.byte	0x3f
	.zero		1


	//   ....[50]....
        /*03ec*/ 	.word	0x00007fd0
        /*03f0*/ 	.word	0x00000007
        /*03f4*/ 	.word	0x00000000
        /*03f8*/ 	.short	0x010a
        /*03fa*/ 	.byte	0x3f
	.zero		1


	//   ....[51]....
        /*03fc*/ 	.word	0x00008020
        /*0400*/ 	.word	0x00000006
        /*0404*/ 	.word	0x00000000
        /*0408*/ 	.short	0x010a
        /*040a*/ 	.byte	0x3f
	.zero		1


	//   ....[52]....
        /*040c*/ 	.word	0x00008070
        /*0410*/ 	.word	0x00000007
        /*0414*/ 	.word	0x00000000
        /*0418*/ 	.short	0x010a
        /*041a*/ 	.byte	0x3f
	.zero		1


	//   ....[53]....
        /*041c*/ 	.word	0x000080c0
        /*0420*/ 	.word	0x00000006
        /*0424*/ 	.word	0x00000000
        /*0428*/ 	.short	0x010a
        /*042a*/ 	.byte	0x3f
	.zero		1


	//   ....[54]....
        /*042c*/ 	.word	0x00008110
        /*0430*/ 	.word	0x00000007
        /*0434*/ 	.word	0x00000000
        /*0438*/ 	.short	0x010a
        /*043a*/ 	.byte	0x3f
	.zero		1


	//   ....[55]....
        /*043c*/ 	.word	0x00008160
        /*0440*/ 	.word	0x00000006
        /*0444*/ 	.word	0x00000000
        /*0448*/ 	.short	0x010a
        /*044a*/ 	.byte	0x3f
	.zero		1


	//   ....[56]....
        /*044c*/ 	.word	0x000081b0
        /*0450*/ 	.word	0x00000007
        /*0454*/ 	.word	0x00000000
        /*0458*/ 	.short	0x010a
        /*045a*/ 	.byte	0x3f
	.zero		1


	//   ....[57]....
        /*045c*/ 	.word	0x00008200
        /*0460*/ 	.word	0x00000006
        /*0464*/ 	.word	0x00000000
        /*0468*/ 	.short	0x010a
        /*046a*/ 	.byte	0x3f
	.zero		1


	//----- nvinfo : EIATTR_NUM_MBARRIERS
	.align		4
.L_37:
        /*046c*/ 	.byte	0x03, 0x38
        /*046e*/ 	.short	0x0018


	//----- nvinfo : EIATTR_EXIT_INSTR_OFFSETS
	.align		4
        /*0470*/ 	.byte	0x04, 0x1c
        /*0472*/ 	.short	(.L_39 - .L_38)


	//   ....[0]....
.L_38:
        /*0474*/ 	.word	0x00001450


	//   ....[1]....
        /*0478*/ 	.word	0x000014b0


	//   ....[2]....
        /*047c*/ 	.word	0x00006a20


	//   ....[3]....
        /*0480*/ 	.word	0x00006a50


	//   ....[4]....
        /*0484*/ 	.word	0x00007d00


	//----- nvinfo : EIATTR_MAX_THREADS
	.align		4
.L_39:
        /*0488*/ 	.byte	0x04, 0x05
        /*048a*/ 	.short	(.L_41 - .L_40)
.L_40:
        /*048c*/ 	.word	0x00000180
        /*0490*/ 	.word	0x00000001
        /*0494*/ 	.word	0x00000001


	//----- nvinfo : EIATTR_CRS_STACK_SIZE
	.align		4
.L_41:
        /*0498*/ 	.byte	0x04, 0x1e
        /*049a*/ 	.short	(.L_43 - .L_42)
.L_42:
        /*049c*/ 	.word	0x00000000


	//----- nvinfo : EIATTR_CBANK_PARAM_SIZE
	.align		4
.L_43:
        /*04a0*/ 	.byte	0x03, 0x19
        /*04a2*/ 	.short	0x0470


	//----- nvinfo : EIATTR_PARAM_CBANK
	.align		4
        /*04a4*/ 	.byte	0x04, 0x0a
        /*04a6*/ 	.short	(.L_45 - .L_44)
	.align		4
.L_44:
        /*04a8*/ 	.word	index@(.nv.constant0._ZN7cutlass13device_kernelINS_4gemm6kernel13GemmUniversalIN4cute5tupleIJiiiiEEENS1_10collective13CollectiveMmaINS1_34MainloopSm90TmaGmmaWarpSpecializedILi9ENS5_IJNS4_1CILi1EEENSA_ILi8EEESB_EEENS1_32KernelTmaWarpSpecializedPingpongEEENS5_IJNSA_ILi64EEENSA_ILi128EEENSA_ILi32EEEEEENS_10tfloat32_tENS5_IJlSB_lEEESK_SL_NS4_8TiledMMAINS4_8MMA_AtomIJNS4_4SM904GMMA30MMA_64x128x8_F32TF32TF32_SS_TNILNSP_7ScaleInE1ELSR_1EEEEEENS4_6LayoutINS5_IJSB_SB_SB_EEENS5_IJNSA_ILi0EEESW_SW_EEEEENS5_IJNS4_10UnderscoreESZ_SZ_EEEEENS4_23SM90_TMA_LOAD_MULTICASTENS4_14ComposedLayoutINS4_7SwizzleILi3ELi4ELi3EEENS4_18smem_ptr_flag_bitsILi32EEENSU_INS5_IJSC_SI_EEENS5_IJSI_SB_EEEEEEEvNS4_8identityENS4_13SM90_TMA_LOADES1B_vS1C_EENS_8epilogue10collective6detail29Sm90TmaWarpSpecializedAdapterINS1G_15DefaultEpilogueISK_SL_SL_NS1F_6thread17LinearCombinationISK_Li1EffLNS1K_9ScaleType4KindE0ELNS_15FloatRoundStyleE2ESK_EENS1_15EpilogueDefaultEEEEEvvEEEEvNT_6ParamsE)
        /*04ac*/ 	.short	0x0210
        /*04ae*/ 	.short	0x0470


	//----- nvinfo : EIATTR_SW_WAR
	.align		4
.L_45:
        /*04b0*/ 	.byte	0x04, 0x36
        /*04b2*/ 	.short	(.L_47 - .L_46)
.L_46:
        /*04b4*/ 	.word	0x00000008
.L_47:


//--------------------- .nv.callgraph             --------------------------
	.section	.nv.callgraph,"",@"SHT_CUDA_CALLGRAPH"
	.align	4
	.sectionentsize	8
	.align		4
        /*0000*/ 	.word	0x00000000
	.align		4
        /*0004*/ 	.word	0xffffffff
	.align		4
        /*0008*/ 	.word	index@(_ZN7cutlass13device_kernelINS_4gemm6kernel13GemmUniversalIN4cute5tupleIJiiiiEEENS1_10collective13CollectiveMmaINS1_34MainloopSm90TmaGmmaWarpSpecializedILi9ENS5_IJNS4_1CILi1EEENSA_ILi8EEESB_EEENS1_32KernelTmaWarpSpecializedPingpongEEENS5_IJNSA_ILi64EEENSA_ILi128EEENSA_ILi32EEEEEENS_10tfloat32_tENS5_IJlSB_lEEESK_SL_NS4_8TiledMMAINS4_8MMA_AtomIJNS4_4SM904GMMA30MMA_64x128x8_F32TF32TF32_SS_TNILNSP_7ScaleInE1ELSR_1EEEEEENS4_6LayoutINS5_IJSB_SB_SB_EEENS5_IJNSA_ILi0EEESW_SW_EEEEENS5_IJNS4_10UnderscoreESZ_SZ_EEEEENS4_23SM90_TMA_LOAD_MULTICASTENS4_14ComposedLayoutINS4_7SwizzleILi3ELi4ELi3EEENS4_18smem_ptr_flag_bitsILi32EEENSU_INS5_IJSC_SI_EEENS5_IJSI_SB_EEEEEEEvNS4_8identityENS4_13SM90_TMA_LOADES1B_vS1C_EENS_8epilogue10collective6detail29Sm90TmaWarpSpecializedAdapterINS1G_15DefaultEpilogueISK_SL_SL_NS1F_6thread17LinearCombinationISK_Li1EffLNS1K_9ScaleType4KindE0ELNS_15FloatRoundStyleE2ESK_EENS1_15EpilogueDefaultEEEEEvvEEEEvNT_6ParamsE)
	.align		4
        /*000c*/ 	.word	index@(__assertfail)
	.align		4
        /*0010*/ 	.word	0x00000000
	.align		4
        /*0014*/ 	.word	0xfffffffe
	.align		4
        /*0018*/ 	.word	0x00000000
	.align		4
        /*001c*/ 	.word	0xfffffffd
	.align		4
        /*0020*/ 	.word	0x00000000
	.align		4
        /*0024*/ 	.word	0xfffffffc


//--------------------- .nv.constant4             --------------------------
	.section	.nv.constant4,"a",@progbits
	.align	8
	.align		8
.nv.constant4:
        /*0000*/ 	.dword	__assertfail
	.align		8
        /*0008*/ 	.dword	__unnamed_1
	.align		8
        /*0010*/ 	.dword	_ZN40_INTERNAL_7243e40e_4_k_cu_628d970a_277454cuda3std3__45__cpo5beginE
	.align		8
        /*0018*/ 	.dword	_ZN40_INTERNAL_7243e40e_4_k_cu_628d970a_277454cuda3std3__45__cpo3endE
	.align		8
        /*0020*/ 	.dword	_ZN40_INTERNAL_7243e40e_4_k_cu_628d970a_277454cuda3std3__45__cpo6cbeginE
	.align		8
        /*0028*/ 	.dword	_ZN40_INTERNAL_7243e40e_4_k_cu_628d970a_277454cuda3std3__45__cpo4cendE
	.align		8
        /*0030*/ 	.dword	_ZN40_INTERNAL_7243e40e_4_k_cu_628d970a_277454cuda3std3__442_GLOBAL__N__7243e40e_4_k_cu_628d970a_277456ignoreE
	.align		8
        /*0038*/ 	.dword	_ZN40_INTERNAL_7243e40e_4_k_cu_628d970a_277454cuda3std3__419piecewise_constructE
	.align		8
        /*0040*/ 	.dword	_ZN40_INTERNAL_7243e40e_4_k_cu_628d970a_277454cuda3std3__48in_placeE
	.align		8
        /*0048*/ 	.dword	_ZN40_INTERNAL_7243e40e_4_k_cu_628d970a_277454cuda3std6ranges3__45__cpo4swapE
	.align		8
        /*0050*/ 	.dword	_ZN40_INTERNAL_7243e40e_4_k_cu_628d970a_277454cuda3std6ranges3__45__cpo9iter_moveE
	.align		8
        /*0058*/ 	.dword	_ZN40_INTERNAL_7243e40e_4_k_cu_628d970a_277454cute7productE
	.align		8
        /*0060*/ 	.dword	_ZN40_INTERNAL_7243e40e_4_k_cu_628d970a_277454cute1_E
	.align		8
        /*0068*/ 	.dword	$str$22
	.align		8
        /*0070*/ 	.dword	$str$23


//--------------------- .text._ZN7cutlass13device_kernelINS_4gemm6kernel13GemmUniversalIN4cute5tupleIJiiiiEEENS1_10collective13CollectiveMmaINS1_34MainloopSm90TmaGmmaWarpSpecializedILi9ENS5_IJNS4_1CILi1EEENSA_ILi8EEESB_EEENS1_32KernelTmaWarpSpecializedPingpongEEENS5_IJNSA_ILi64EEENSA_ILi128EEENSA_ILi32EEEEEENS_10tfloat32_tENS5_IJlSB_lEEESK_SL_NS4_8TiledMMAINS4_8MMA_AtomIJNS4_4SM904GMMA30MMA_64x128x8_F32TF32TF32_SS_TNILNSP_7ScaleInE1ELSR_1EEEEEENS4_6LayoutINS5_IJSB_SB_SB_EEENS5_IJNSA_ILi0EEESW_SW_EEEEENS5_IJNS4_10UnderscoreESZ_SZ_EEEEENS4_23SM90_TMA_LOAD_MULTICASTENS4_14ComposedLayoutINS4_7SwizzleILi3ELi4ELi3EEENS4_18smem_ptr_flag_bitsILi32EEENSU_INS5_IJSC_SI_EEENS5_IJSI_SB_EEEEEEEvNS4_8identityENS4_13SM90_TMA_LOADES1B_vS1C_EENS_8epilogue10collective6detail29Sm90TmaWarpSpecializedAdapterINS1G_15DefaultEpilogueISK_SL_SL_NS1F_6thread17LinearCombinationISK_Li1EffLNS1K_9ScaleType4KindE0ELNS_15FloatRoundStyleE2ESK_EENS1_15EpilogueDefaultEEEEEvvEEEEvNT_6ParamsE --------------------------
	.section	.text._ZN7cutlass13device_kernelINS_4gemm6kernel13GemmUniversalIN4cute5tupleIJiiiiEEENS1_10collective13CollectiveMmaINS1_34MainloopSm90TmaGmmaWarpSpecializedILi9ENS5_IJNS4_1CILi1EEENSA_ILi8EEESB_EEENS1_32KernelTmaWarpSpecializedPingpongEEENS5_IJNSA_ILi64EEENSA_ILi128EEENSA_ILi32EEEEEENS_10tfloat32_tENS5_IJlSB_lEEESK_SL_NS4_8TiledMMAINS4_8MMA_AtomIJNS4_4SM904GMMA30MMA_64x128x8_F32TF32TF32_SS_TNILNSP_7ScaleInE1ELSR_1EEEEEENS4_6LayoutINS5_IJSB_SB_SB_EEENS5_IJNSA_ILi0EEESW_SW_EEEEENS5_IJNS4_10UnderscoreESZ_SZ_EEEEENS4_23SM90_TMA_LOAD_MULTICASTENS4_14ComposedLayoutINS4_7SwizzleILi3ELi4ELi3EEENS4_18smem_ptr_flag_bitsILi32EEENSU_INS5_IJSC_SI_EEENS5_IJSI_SB_EEEEEEEvNS4_8identityENS4_13SM90_TMA_LOADES1B_vS1C_EENS_8epilogue10collective6detail29Sm90TmaWarpSpecializedAdapterINS1G_15DefaultEpilogueISK_SL_SL_NS1F_6thread17LinearCombinationISK_Li1EffLNS1K_9ScaleType4KindE0ELNS_15FloatRoundStyleE2ESK_EENS1_15EpilogueDefaultEEEEEvvEEEEvNT_6ParamsE,"ax",@progbits
	.align	128
.text._ZN7cutlass13device_kernelINS_4gemm6kernel13GemmUniversalIN4cute5tupleIJiiiiEEENS1_10collective13CollectiveMmaINS1_34MainloopSm90TmaGmmaWarpSpecializedILi9ENS5_IJNS4_1CILi1EEENSA_ILi8EEESB_EEENS1_32KernelTmaWarpSpecializedPingpongEEENS5_IJNSA_ILi64EEENSA_ILi128EEENSA_ILi32EEEEEENS_10tfloat32_tENS5_IJlSB_lEEESK_SL_NS4_8TiledMMAINS4_8MMA_AtomIJNS4_4SM904GMMA30MMA_64x128x8_F32TF32TF32_SS_TNILNSP_7ScaleInE1ELSR_1EEEEEENS4_6LayoutINS5_IJSB_SB_SB_EEENS5_IJNSA_ILi0EEESW_SW_EEEEENS5_IJNS4_10UnderscoreESZ_SZ_EEEEENS4_23SM90_TMA_LOAD_MULTICASTENS4_14ComposedLayoutINS4_7SwizzleILi3ELi4ELi3EEENS4_18smem_ptr_flag_bitsILi32EEENSU_INS5_IJSC_SI_EEENS5_IJSI_SB_EEEEEEEvNS4_8identityENS4_13SM90_TMA_LOADES1B_vS1C_EENS_8epilogue10collective6detail29Sm90TmaWarpSpecializedAdapterINS1G_15DefaultEpilogueISK_SL_SL_NS1F_6thread17LinearCombinationISK_Li1EffLNS1K_9ScaleType4KindE0ELNS_15FloatRoundStyleE2ESK_EENS1_15EpilogueDefaultEEEEEvvEEEEvNT_6ParamsE:
        .type           _ZN7cutlass13device_kernelINS_4gemm6kernel13GemmUniversalIN4cute5tupleIJiiiiEEENS1_10collective13CollectiveMmaINS1_34MainloopSm90TmaGmmaWarpSpecializedILi9ENS5_IJNS4_1CILi1EEENSA_ILi8EEESB_EEENS1_32KernelTmaWarpSpecializedPingpongEEENS5_IJNSA_ILi64EEENSA_ILi128EEENSA_ILi32EEEEEENS_10tfloat32_tENS5_IJlSB_lEEESK_SL_NS4_8TiledMMAINS4_8MMA_AtomIJNS4_4SM904GMMA30MMA_64x128x8_F32TF32TF32_SS_TNILNSP_7ScaleInE1ELSR_1EEEEEENS4_6LayoutINS5_IJSB_SB_SB_EEENS5_IJNSA_ILi0EEESW_SW_EEEEENS5_IJNS4_10UnderscoreESZ_SZ_EEEEENS4_23SM90_TMA_LOAD_MULTICASTENS4_14ComposedLayoutINS4_7SwizzleILi3ELi4ELi3EEENS4_18smem_ptr_flag_bitsILi32EEENSU_INS5_IJSC_SI_EEENS5_IJSI_SB_EEEEEEEvNS4_8identityENS4_13SM90_TMA_LOADES1B_vS1C_EENS_8epilogue10collective6detail29Sm90TmaWarpSpecializedAdapterINS1G_15DefaultEpilogueISK_SL_SL_NS1F_6thread17LinearCombinationISK_Li1EffLNS1K_9ScaleType4KindE0ELNS_15FloatRoundStyleE2ESK_EENS1_15EpilogueDefaultEEEEEvvEEEEvNT_6ParamsE,@function
        .size           _ZN7cutlass13device_kernelINS_4gemm6kernel13GemmUniversalIN4cute5tupleIJiiiiEEENS1_10collective13CollectiveMmaINS1_34MainloopSm90TmaGmmaWarpSpecializedILi9ENS5_IJNS4_1CILi1EEENSA_ILi8EEESB_EEENS1_32KernelTmaWarpSpecializedPingpongEEENS5_IJNSA_ILi64EEENSA_ILi128EEENSA_ILi32EEEEEENS_10tfloat32_tENS5_IJlSB_lEEESK_SL_NS4_8TiledMMAINS4_8MMA_AtomIJNS4_4SM904GMMA30MMA_64x128x8_F32TF32TF32_SS_TNILNSP_7ScaleInE1ELSR_1EEEEEENS4_6LayoutINS5_IJSB_SB_SB_EEENS5_IJNSA_ILi0EEESW_SW_EEEEENS5_IJNS4_10UnderscoreESZ_SZ_EEEEENS4_23SM90_TMA_LOAD_MULTICASTENS4_14ComposedLayoutINS4_7SwizzleILi3ELi4ELi3EEENS4_18smem_ptr_flag_bitsILi32EEENSU_INS5_IJSC_SI_EEENS5_IJSI_SB_EEEEEEEvNS4_8identityENS4_13SM90_TMA_LOADES1B_vS1C_EENS_8epilogue10collective6detail29Sm90TmaWarpSpecializedAdapterINS1G_15DefaultEpilogueISK_SL_SL_NS1F_6thread17LinearCombinationISK_Li1EffLNS1K_9ScaleType4KindE0ELNS_15FloatRoundStyleE2ESK_EENS1_15EpilogueDefaultEEEEEvvEEEEvNT_6ParamsE,(.L_x_212 - _ZN7cutlass13device_kernelINS_4gemm6kernel13GemmUniversalIN4cute5tupleIJiiiiEEENS1_10collective13CollectiveMmaINS1_34MainloopSm90TmaGmmaWarpSpecializedILi9ENS5_IJNS4_1CILi1EEENSA_ILi8EEESB_EEENS1_32KernelTmaWarpSpecializedPingpongEEENS5_IJNSA_ILi64EEENSA_ILi128EEENSA_ILi32EEEEEENS_10tfloat32_tENS5_IJlSB_lEEESK_SL_NS4_8TiledMMAINS4_8MMA_AtomIJNS4_4SM904GMMA30MMA_64x128x8_F32TF32TF32_SS_TNILNSP_7ScaleInE1ELSR_1EEEEEENS4_6LayoutINS5_IJSB_SB_SB_EEENS5_IJNSA_ILi0EEESW_SW_EEEEENS5_IJNS4_10UnderscoreESZ_SZ_EEEEENS4_23SM90_TMA_LOAD_MULTICASTENS4_14ComposedLayoutINS4_7SwizzleILi3ELi4ELi3EEENS4_18smem_ptr_flag_bitsILi32EEENSU_INS5_IJSC_SI_EEENS5_IJSI_SB_EEEEEEEvNS4_8identityENS4_13SM90_TMA_LOADES1B_vS1C_EENS_8epilogue10collective6detail29Sm90TmaWarpSpecializedAdapterINS1G_15DefaultEpilogueISK_SL_SL_NS1F_6thread17LinearCombinationISK_Li1EffLNS1K_9ScaleType4KindE0ELNS_15FloatRoundStyleE2ESK_EENS1_15EpilogueDefaultEEEEEvvEEEEvNT_6ParamsE)
        .other          _ZN7cutlass13device_kernelINS_4gemm6kernel13GemmUniversalIN4cute5tupleIJiiiiEEENS1_10collective13CollectiveMmaINS1_34MainloopSm90TmaGmmaWarpSpecializedILi9ENS5_IJNS4_1CILi1EEENSA_ILi8EEESB_EEENS1_32KernelTmaWarpSpecializedPingpongEEENS5_IJNSA_ILi64EEENSA_ILi128EEENSA_ILi32EEEEEENS_10tfloat32_tENS5_IJlSB_lEEESK_SL_NS4_8TiledMMAINS4_8MMA_AtomIJNS4_4SM904GMMA30MMA_64x128x8_F32TF32TF32_SS_TNILNSP_7ScaleInE1ELSR_1EEEEEENS4_6LayoutINS5_IJSB_SB_SB_EEENS5_IJNSA_ILi0EEESW_SW_EEEEENS5_IJNS4_10UnderscoreESZ_SZ_EEEEENS4_23SM90_TMA_LOAD_MULTICASTENS4_14ComposedLayoutINS4_7SwizzleILi3ELi4ELi3EEENS4_18smem_ptr_flag_bitsILi32EEENSU_INS5_IJSC_SI_EEENS5_IJSI_SB_EEEEEEEvNS4_8identityENS4_13SM90_TMA_LOADES1B_vS1C_EENS_8epilogue10collective6detail29Sm90TmaWarpSpecializedAdapterINS1G_15DefaultEpilogueISK_SL_SL_NS1F_6thread17LinearCombinationISK_Li1EffLNS1K_9ScaleType4KindE0ELNS_15FloatRoundStyleE2ESK_EENS1_15EpilogueDefaultEEEEEvvEEEEvNT_6ParamsE,@"STO_CUDA_ENTRY STV_DEFAULT"
_ZN7cutlass13device_kernelINS_4gemm6kernel13GemmUniversalIN4cute5tupleIJiiiiEEENS1_10collective13CollectiveMmaINS1_34MainloopSm90TmaGmmaWarpSpecializedILi9ENS5_IJNS4_1CILi1EEENSA_ILi8EEESB_EEENS1_32KernelTmaWarpSpecializedPingpongEEENS5_IJNSA_ILi64EEENSA_ILi128EEENSA_ILi32EEEEEENS_10tfloat32_tENS5_IJlSB_lEEESK_SL_NS4_8TiledMMAINS4_8MMA_AtomIJNS4_4SM904GMMA30MMA_64x128x8_F32TF32TF32_SS_TNILNSP_7ScaleInE1ELSR_1EEEEEENS4_6LayoutINS5_IJSB_SB_SB_EEENS5_IJNSA_ILi0EEESW_SW_EEEEENS5_IJNS4_10UnderscoreESZ_SZ_EEEEENS4_23SM90_TMA_LOAD_MULTICASTENS4_14ComposedLayoutINS4_7SwizzleILi3ELi4ELi3EEENS4_18smem_ptr_flag_bitsILi32EEENSU_INS5_IJSC_SI_EEENS5_IJSI_SB_EEEEEEEvNS4_8identityENS4_13SM90_TMA_LOADES1B_vS1C_EENS_8epilogue10collective6detail29Sm90TmaWarpSpecializedAdapterINS1G_15DefaultEpilogueISK_SL_SL_NS1F_6thread17LinearCombinationISK_Li1EffLNS1K_9ScaleType4KindE0ELNS_15FloatRoundStyleE2ESK_EENS1_15EpilogueDefaultEEEEEvvEEEEvNT_6ParamsE:
[----:B------:R-:W0:Y:S02]  /*0000*/  LDC R1, c[0x0][0x28] ;  /* 0x00000a00ff017b82 */ /* 0x000e240000000800 */
[----:B0-----:R-:W-:Y:S01]  /*0010*/  VIADD R1, R1, 0xfffffff8 ;  /* 0xfffffff801017836 */ /* 0x001fe20000000000 */
[----:B------:R-:W0:Y:S01]  /*0020*/  S2R R4, SR_TID.X ;  /* 0x0000000000047919 */ /* 0x000e220000002100 */
[----:B------:R-:W-:Y:S01]  /*0030*/  ELECT P0, URZ, PT ;  /* 0x00000000003f782f */ /* 0x000fe20003800000 */
[----:B------:R-:W-:Y:S01]  /*0040*/  BSSY B0, `(.L_x_0) ;  /* 0x000000f000007945 */ /* 0x000fe20003800000 */
[--C-:B0-----:R-:W-:Y:S02]  /*0050*/  SHF.R.U32.HI R0, RZ, 0x5, R4.reuse ;  /* 0x00000005ff007819 */ /* 0x101fe40000011604 */
[----:B------:R-:W-:-:S03]  /*0060*/  SHF.R.U32.HI R7, RZ, 0x7, R4 ;  /* 0x00000007ff077819 */ /* 0x000fc60000011604 */
[----:B------:R-:W0:Y:S04]  /*0070*/  SHFL.IDX PT, R2, R0, RZ, 0x1f ;  /* 0x00001fff00027589 */ /* 0x000e2800000e0000 */
[----:B------:R1:W2:Y:S01]  /*0080*/  SHFL.IDX PT, R8, R7, RZ, 0x1f ;  /* 0x00001fff07087589 */ /* 0x0002a200000e0000 */
[----:B0-----:R-:W-:-:S13]  /*0090*/  ISETP.NE.OR P0, PT, R2, RZ, !P0 ;  /* 0x000000ff0200720c */ /* 0x001fda0004705670 */
[----:B-12---:R-:W-:Y:S05]  /*00a0*/  @P0 BRA `(.L_x_1) ;  /* 0x0000000000200947 */ /* 0x006fea0003800000 */
[----:B------:R-:W-:Y:S02]  /*00b0*/  ULDC.64 UR4, c[0x0][0x198] ;  /* 0x0000660000047ab9 */ /* 0x000fe40000000a00 */
[----:B------:R-:W-:Y:S02]  /*00c0*/  UIADD3 UR6, UP0, UR4, 0xf0, URZ ;  /* 0x000000f004067890 */ /* 0x000fe4000ff1e03f */
[----:B------:R-:W-:Y:S02]  /*00d0*/  UIADD3 UR4, UP1, UR4, 0x1f0, URZ ;  /* 0x000001f004047890 */ /* 0x000fe4000ff3e03f */
[----:B------:R-:W-:Y:S02]  /*00e0*/  UIADD3.X UR7, URZ, UR5, URZ, UP0, !UPT ;  /* 0x000000053f077290 */ /* 0x000fe400087fe43f */
[----:B------:R-:W-:-:S07]  /*00f0*/  UIADD3.X UR5, URZ, UR5, URZ, UP1, !UPT ;  /* 0x000000053f057290 */ /* 0x000fce0008ffe43f */
[----:B------:R0:W-:Y:S02]  /*0100*/  UTMACCTL.PF [UR6] ;  /* 0x00000000060079b9 */ /* 0x0001e40008040000 */
[----:B------:R0:W-:Y:S02]  /*0110*/  UTMACCTL.PF [UR4] ;  /* 0x00000000040079b9 */ /* 0x0001e40008040000 */
[----:B0-----:R-:W-:Y:S01]  /*0120*/  NOP ;  /* 0x0000000000007918 */ /* 0x001fe20000000000 */
.L_x_1:
[----:B------:R-:W-:Y:S05]  /*0130*/  BSYNC B0 ;  /* 0x0000000000007941 */ /* 0x000fea0003800000 */
.L_x_0:
[----:B------:R-:W0:Y:S01]  /*0140*/  SHFL.IDX PT, R9, R0, RZ, 0x1f ;  /* 0x00001fff00097589 */ /* 0x000e2200000e0000 */
[----:B------:R-:W-:Y:S02]  /*0150*/  SHF.R.S32.HI R3, RZ, 0x1f, R4 ;  /* 0x0000001fff037819 */ /* 0x000fe40000011404 */
[----:B0-----:R-:W-:-:S13]  /*0160*/  ISETP.NE.AND P0, PT, R9, RZ, PT ;  /* 0x000000ff0900720c */ /* 0x001fda0003f05270 */
[----:B------:R-:W-:Y:S05]  /*0170*/  @P0 BRA `(.L_x_2) ;  /* 0x00000000008c0947 */ /* 0x000fea0003800000 */
[----:B------:R-:W-:Y:S01]  /*0180*/  ELECT P0, URZ, PT ;  /* 0x00000000003f782f */ /* 0x000fe20003800000 */
[----:B------:R-:W-:-:S12]  /*0190*/  BSSY B0, `(.L_x_2) ;  /* 0x0000021000007945 */ /* 0x000fd80003800000 */
[----:B------:R-:W-:Y:S05]  /*01a0*/  @!P0 BRA `(.L_x_3) ;  /* 0x00000000007c8947 */ /* 0x000fea0003800000 */
[----:B------:R-:W0:Y:S01]  /*01b0*/  S2UR UR8, SR_CgaCtaId ;  /* 0x00000000000879c3 */ /* 0x000e220000008800 */
[----:B------:R-:W-:Y:S01]  /*01c0*/  UMOV UR4, 0x400 ;  /* 0x0000040000047882 */ /* 0x000fe20000000000 */
[----:B------:R-:W-:Y:S01]  /*01d0*/  UMOV UR5, 0x1 ;  /* 0x0000000100057882 */ /* 0x000fe20000000000 */
[----:B------:R-:W-:Y:S02]  /*01e0*/  UMOV UR6, 0x8 ;  /* 0x0000000800067882 */ /* 0x000fe40000000000 */
[----:B------:R-:W-:-:S04]  /*01f0*/  UIADD3 UR6, -UR6, 0x100000, URZ ;  /* 0x0010000006067890 */ /* 0x000fc8000fffe13f */
[----:B------:R-:W-:Y:S02]  /*0200*/  USHF.L.U32 UR7, UR6, 0xb, URZ ;  /* 0x0000000b06077899 */ /* 0x000fe4000800063f */
[----:B------:R-:W-:Y:S02]  /*0210*/  USHF.L.U32 UR6, UR6, 0x1, URZ ;  /* 0x0000000106067899 */ /* 0x000fe4000800063f */
[----:B0-----:R-:W-:Y:S02]  /*0220*/  ULEA UR8, UR8, UR4, 0x18 ;  /* 0x0000000408087291 */ /* 0x001fe4000f8ec03f */
[----:B------:R-:W-:-:S04]  /*0230*/  UIADD3 UR4, -UR5, 0x100000, URZ ;  /* 0x0010000005047890 */ /* 0x000fc8000fffe13f */
[----:B------:R-:W-:Y:S02]  /*0240*/  USHF.L.U32 UR5, UR4, 0xb, URZ ;  /* 0x0000000b04057899 */ /* 0x000fe4000800063f */
[----:B------:R-:W-:Y:S01]  /*0250*/  USHF.L.U32 UR4, UR4, 0x1, URZ ;  /* 0x0000000104047899 */ /* 0x000fe2000800063f */
[----:B------:R-:W0:Y:S11]  /*0260*/  FENCE.VIEW.ASYNC.S ;  /* 0x00000000000073c6 */ /* 0x000e360000000000 */
[----:B0-----:R0:W1:Y:S01]  /*0270*/  SYNCS.EXCH.64 URZ, [UR8], UR4 ;  /* 0x00000004083f75b2 */ /* 0x0010620008000100 */
[----:B------:R0:W2:Y:S01]  /*0280*/  SYNCS.EXCH.64 URZ, [UR8+0x48], UR6 ;  /* 0x00004806083f75b2 */ /* 0x0000a20008000100 */
[----:B------:R0:W3:Y:S01]  /*0290*/  SYNCS.EXCH.64 URZ, [UR8+0x8], UR4 ;  /* 0x00000804083f75b2 */ /* 0x0000e20008000100 */
[----:B------:R0:W4:Y:S01]  /*02a0*/  SYNCS.EXCH.64 URZ, [UR8+0x50], UR6 ;  /* 0x00005006083f75b2 */ /* 0x0001220008000100 */
[----:B------:R0:W0:Y:S01]  /*02b0*/  SYNCS.EXCH.64 URZ, [UR8+0x10], UR4 ;  /* 0x00001004083f75b2 */ /* 0x0000220008000100 */
        /* <DEDUP_REMOVED lines=13> */
[----:B------:R-:W-:Y:S01]  /*0390*/  NOP ;  /* 0x0000000000007918 */ /* 0x000fe20000000000 */
.L_x_3:
[----:B0-----:R-:W-:Y:S05]  /*03a0*/  BSYNC B0 ;  /* 0x0000000000007941 */ /* 0x001fea0003800000 */
.L_x_2:
[----:B------:R-:W0:Y:S01]  /*03b0*/  SHFL.IDX PT, R12, R0, RZ, 0x1f ;  /* 0x00001fff000c7589 */ /* 0x000e2200000e0000 */
[----:B------:R-:W-:Y:S01]  /*03c0*/  LEA.HI R3, R3, R4, RZ, 0x7 ;  /* 0x0000000403037211 */ /* 0x000fe200078f38ff */
[----:B------:R-:W5:Y:S01]  /*03d0*/  S2UR UR12, SR_CTAID.X ;  /* 0x00000000000c79c3 */ /* 0x000f620000002500 */
[----:B------:R-:W-:Y:S01]  /*03e0*/  ELECT P0, URZ, PT ;  /* 0x00000000003f782f */ /* 0x000fe20003800000 */
[----:B------:R1:W2:Y:S01]  /*03f0*/  SHFL.IDX PT, R11, R0, RZ, 0x1f ;  /* 0x00001fff000b7589 */ /* 0x0002a200000e0000 */
[----:B------:R-:W-:Y:S02]  /*0400*/  LOP3.LUT R3, R3, 0xffffff80, RZ, 0xc0, !PT ;  /* 0xffffff8003037812 */ /* 0x000fe400078ec0ff */
[----:B------:R-:W-:Y:S01]  /*0410*/  ELECT P1, URZ, PT ;  /* 0x00000000003f782f */ /* 0x000fe20003820000 */
[----:B------:R-:W-:Y:S01]  /*0420*/  NOP ;  /* 0x0000000000007918 */ /* 0x000fe20000000000 */
[----:B------:R-:W3:Y:S01]  /*0430*/  S2R R6, SR_CTAID.Y ;  /* 0x0000000000067919 */ /* 0x000ee20000002600 */
[----:B------:R-:W-:Y:S01]  /*0440*/  ULDC UR4, c[0x0][0x150] ;  /* 0x0000540000047ab9 */ /* 0x000fe20000000800 */
[----:B------:R-:W-:Y:S01]  /*0450*/  IMAD.IADD R5, R4, 0x1, -R3 ;  /* 0x0000000104057824 */ /* 0x000fe200078e0a03 */
[----:B------:R-:W4:Y:S01]  /*0460*/  LDC R25, c[0x0][0x148] ;  /* 0x00005200ff197b82 */ /* 0x000f220000000800 */
[----:B-1----:R-:W-:Y:S01]  /*0470*/  SHF.R.S32.HI R0, RZ, 0x1f, R9 ;  /* 0x0000001fff007819 */ /* 0x002fe20000011409 */
[----:B------:R-:W1:Y:S01]  /*0480*/  SHFL.IDX PT, R15, R7, RZ, 0x1f ;  /* 0x00001fff070f7589 */ /* 0x000e6200000e0000 */
[----:B------:R-:W-:Y:S01]  /*0490*/  UMOV UR11, 0x80 ;  /* 0x00000080000b7882 */ /* 0x000fe20000000000 */
[----:B------:R-:W-:Y:S01]  /*04a0*/  SHF.R.S32.HI R20, RZ, 0x1f, R5 ;  /* 0x0000001fff147819 */ /* 0x000fe20000011405 */
[----:B------:R-:W-:Y:S01]  /*04b0*/  NOP ;  /* 0x0000000000007918 */ /* 0x000fe20000000000 */
[----:B------:R-:W-:Y:S01]  /*04c0*/  LEA.HI R0, R0, R9, RZ, 0x2 ;  /* 0x0000000900007211 */ /* 0x000fe200078f10ff */
[----:B------:R-:W-:Y:S01]  /*04d0*/  VIADD R35, R8, 0xffffffff ;  /* 0xffffffff08237836 */ /* 0x000fe20000000000 */
[----:B------:R-:W-:Y:S01]  /*04e0*/  LEA.HI R3, R20, R5, RZ, 0x3 ;  /* 0x0000000514037211 */ /* 0x000fe200078f18ff */
[----:B------:R-:W1:Y:S01]  /*04f0*/  LDC R13, c[0x0][0x140] ;  /* 0x00005000ff0d7b82 */ /* 0x000e620000000800 */
[----:B------:R-:W-:-:S02]  /*0500*/  LOP3.LUT R0, R0, 0x3ffffffc, RZ, 0xc0, !PT ;  /* 0x3ffffffc00007812 */ /* 0x000fc400078ec0ff */
[--C-:B------:R-:W-:Y:S02]  /*0510*/  SHF.R.S32.HI R10, RZ, 0x3, R3.reuse ;  /* 0x00000003ff0a7819 */ /* 0x100fe40000011403 */
[----:B------:R-:W-:Y:S01]  /*0520*/  SHF.R.S32.HI R3, RZ, 0x1f, R3 ;  /* 0x0000001fff037819 */ /* 0x000fe20000011403 */
[----:B------:R-:W-:Y:S01]  /*0530*/  IMAD.IADD R0, R9, 0x1, -R0 ;  /* 0x0000000109007824 */ /* 0x000fe200078e0a00 */
[----:B0-----:R-:W-:Y:S02]  /*0540*/  ISETP.NE.OR P0, PT, R12, RZ, !P0 ;  /* 0x000000ff0c00720c */ /* 0x001fe40004705670 */
[----:B------:R-:W-:Y:S01]  /*0550*/  LEA.HI R3, R3, R10, RZ, 0x2 ;  /* 0x0000000a03037211 */ /* 0x000fe200078f10ff */
[----:B------:R-:W0:Y:S01]  /*0560*/  LDC R12, c[0x0][0x144] ;  /* 0x00005100ff0c7b82 */ /* 0x000e220000000800 */
[----:B--2---:R-:W-:Y:S02]  /*0570*/  ISETP.NE.OR P1, PT, R11, RZ, !P1 ;  /* 0x000000ff0b00720c */ /* 0x004fe40004f25670 */
[----:B------:R-:W-:-:S02]  /*0580*/  LOP3.LUT R11, R3, 0xfffffffc, RZ, 0xc0, !PT ;  /* 0xfffffffc030b7812 */ /* 0x000fc400078ec0ff */
[----:B------:R-:W-:Y:S02]  /*0590*/  SHF.R.S32.HI R3, RZ, 0x1f, R2 ;  /* 0x0000001fff037819 */ /* 0x000fe40000011402 */
[----:B------:R-:W-:Y:S01]  /*05a0*/  ISETP.GE.U32.AND P5, PT, R35, 0x2, PT ;  /* 0x000000022300780c */ /* 0x000fe20003fa6070 */
[----:B------:R-:W-:Y:S01]  /*05b0*/  IMAD.IADD R11, R10, 0x1, -R11 ;  /* 0x000000010a0b7824 */ /* 0x000fe200078e0a0b */
[----:B-----5:R-:W-:Y:S01]  /*05c0*/  I2FP.F32.U32 R10, UR12 ;  /* 0x0000000c000a7c45 */ /* 0x020fe20008201000 */
[----:B------:R-:W-:Y:S01]  /*05d0*/  VOTEU.ALL UP0, P0 ;  /* 0x00000000003f7886 */ /* 0x000fe20000000000 */
[----:B---3--:R-:W-:Y:S01]  /*05e0*/  I2FP.F32.U32 R9, R6 ;  /* 0x0000000600097245 */ /* 0x008fe20000201000 */
[----:B------:R-:W-:Y:S01]  /*05f0*/  IMAD R0, R0, 0x4, R11 ;  /* 0x0000000400007824 */ /* 0x000fe200078e020b */
[----:B------:R-:W-:Y:S01]  /*0600*/  LEA.HI R3, R3, R2, RZ, 0x2 ;  /* 0x0000000203037211 */ /* 0x000fe200078f10ff */
[----:B------:R-:W-:Y:S01]  /*0610*/  VOTEU.ALL UP1, P1 ;  /* 0x00000000003f7886 */ /* 0x000fe20000820000 */
[----:B------:R-:W-:Y:S01]  /*0620*/  FMUL R10, R10, UR4 ;  /* 0x000000040a0a7c20 */ /* 0x000fe20008400000 */
[----:B------:R-:W2:Y:S01]  /*0630*/  @!UP0 S2UR UR7, SR_CgaCtaId ;  /* 0x00000000000789c3 */ /* 0x000ea20000008800 */
[----:B------:R-:W-:Y:S01]  /*0640*/  ULDC UR4, c[0x0][0x154] ;  /* 0x0000550000047ab9 */ /* 0x000fe20000000800 */
[----:B------:R-:W-:Y:S01]  /*0650*/  LOP3.LUT R3, R3, 0xfffffffc, RZ, 0xc0, !PT ;  /* 0xfffffffc03037812 */ /* 0x000fe200078ec0ff */
[----:B------:R-:W-:Y:S01]  /*0660*/  FMUL R9, R9, UR4 ;  /* 0x0000000409097c20 */ /* 0x000fe20008400000 */
[----:B------:R-:W-:Y:S01]  /*0670*/  UMOV UR4, 0x20 ;  /* 0x0000002000047882 */ /* 0x000fe20000000000 */
[----:B------:R-:W3:Y:S01]  /*0680*/  F2I.U32.TRUNC.NTZ R10, R10 ;  /* 0x0000000a000a7305 */ /* 0x000ee2000020f000 */
[----:B------:R-:W-:Y:S01]  /*0690*/  @!UP0 UMOV UR6, 0x400 ;  /* 0x0000040000068882 */ /* 0x000fe20000000000 */
[----:B------:R-:W-:Y:S01]  /*06a0*/  IMAD.IADD R14, R2, 0x1, -R3 ;  /* 0x00000001020e7824 */ /* 0x000fe200078e0a03 */
[----:B------:R-:W5:Y:S01]  /*06b0*/  @!UP1 S2UR UR10, SR_CgaCtaId ;  /* 0x00000000000a99c3 */ /* 0x000f620000008800 */
[----:B------:R-:W-:Y:S01]  /*06c0*/  IMAD.SHL.U32 R3, R0, 0x4, RZ ;  /* 0x0000000400037824 */ /* 0x000fe200078e00ff */
[----:B------:R-:W-:-:S04]  /*06d0*/  @!UP0 UIADD3 UR4, -UR4, 0x100000, URZ ;  /* 0x0010000004048890 */ /* 0x000fc8000fffe13f */
[----:B------:R-:W-:Y:S02]  /*06e0*/  @!UP0 USHF.L.U32 UR5, UR4, 0xb, URZ ;  /* 0x0000000b04058899 */ /* 0x000fe4000800063f */
[----:B------:R-:W-:Y:S01]  /*06f0*/  @!UP0 USHF.L.U32 UR4, UR4, 0x1, URZ ;  /* 0x0000000104048899 */ /* 0x000fe2000800063f */
[----:B-1----:R-:W-:Y:S01]  /*0700*/  ISETP.EQ.U32.AND P3, PT, R13, 0x1, PT ;  /* 0x000000010d00780c */ /* 0x002fe20003f62070 */
[----:B------:R-:W-:Y:S01]  /*0710*/  @!UP1 UMOV UR9, 0x400 ;  /* 0x0000040000099882 */ /* 0x000fe20000000000 */
[----:B------:R-:W1:Y:S01]  /*0720*/  F2I.U32.TRUNC.NTZ R9, R9 ;  /* 0x0000000900097305 */ /* 0x000e62000020f000 */
[----:B------:R-:W-:Y:S01]  /*0730*/  LOP3.LUT R88, R0, 0xc, R3, 0x78, !PT ;  /* 0x0000000c00587812 */ /* 0x000fe200078e7803 */
[----:B------:R-:W-:Y:S01]  /*0740*/  VOTEU.ALL UP2, P1 ;  /* 0x00000000003f7886 */ /* 0x000fe20000840000 */
[----:B------:R-:W-:Y:S01]  /*0750*/  VOTEU.ALL UP3, P1 ;  /* 0x00000000003f7886 */ /* 0x000fe20000860000 */
[----:B------:R-:W-:Y:S01]  /*0760*/  VOTEU.ALL UP4, P1 ;  /* 0x00000000003f7886 */ /* 0x000fe20000880000 */
[----:B------:R-:W-:Y:S01]  /*0770*/  VOTEU.ALL UP5, P1 ;  /* 0x00000000003f7886 */ /* 0x000fe200008a0000 */
[----:B------:R-:W-:Y:S01]  /*0780*/  ISETP.NE.AND P1, PT, R14, 0x3, PT ;  /* 0x000000030e00780c */ /* 0x000fe20003f25270 */
[----:B---3--:R-:W-:Y:S01]  /*0790*/  IMAD.MOV R21, RZ, RZ, -R10 ;  /* 0x000000ffff157224 */ /* 0x008fe200078e0a0a */
[----:B------:R-:W-:-:S02]  /*07a0*/  R2UR UR43, R15 ;  /* 0x000000000f2b72ca */ /* 0x000fc400000e0000 */
[----:B------:R-:W-:Y:S01]  /*07b0*/  ISETP.EQ.OR P1, PT, R14, RZ, !P1 ;  /* 0x000000ff0e00720c */ /* 0x000fe20004f22670 */
[----:B--2---:R-:W-:Y:S01]  /*07c0*/  @!UP0 ULEA UR8, UR7, UR6, 0x18 ;  /* 0x0000000607088291 */ /* 0x004fe2000f8ec03f */
[----:B0-----:R-:W-:Y:S01]  /*07d0*/  IMAD R21, R12, R21, UR12 ;  /* 0x0000000c0c157e24 */ /* 0x001fe2000f8e0215 */
[----:B------:R-:W-:-:S04]  /*07e0*/  @!UP1 UIADD3 UR6, -UR11, 0x100000, URZ ;  /* 0x001000000b069890 */ /* 0x000fc8000fffe13f */
[----:B------:R-:W-:Y:S02]  /*07f0*/  @!UP1 USHF.L.U32 UR7, UR6, 0xb, URZ ;  /* 0x0000000b06079899 */ /* 0x000fe4000800063f */
[----:B------:R-:W-:Y:S01]  /*0800*/  @!UP1 USHF.L.U32 UR6, UR6, 0x1, URZ ;  /* 0x0000000106069899 */ /* 0x000fe2000800063f */
[C---:B------:R-:W-:Y:S01]  /*0810*/  ISETP.EQ.AND P1, PT, R8.reuse, RZ, P1 ;  /* 0x000000ff0800720c */ /* 0x040fe20000f22270 */
[----:B-1----:R-:W-:Y:S01]  /*0820*/  IMAD.MOV R24, RZ, RZ, -R9 ;  /* 0x000000ffff187224 */ /* 0x002fe200078e0a09 */
[----:B------:R-:W-:Y:S01]  /*0830*/  VOTEU.ALL UP0, P0 ;  /* 0x00000000003f7886 */ /* 0x000fe20000000000 */
[----:B------:R-:W-:Y:S01]  /*0840*/  ISETP.NE.AND P2, PT, R8, RZ, PT ;  /* 0x000000ff0800720c */ /* 0x000fe20003f45270 */
[----:B-----5:R-:W-:Y:S01]  /*0850*/  @!UP1 ULEA UR9, UR10, UR9, 0x18 ;  /* 0x000000090a099291 */ /* 0x020fe2000f8ec03f */
[----:B----4-:R-:W-:Y:S01]  /*0860*/  IMAD R3, R25, R24, R6 ;  /* 0x0000001819037224 */ /* 0x010fe200078e0206 */
[----:B------:R-:W-:Y:S01]  /*0870*/  VOTEU.ALL UP1, P0 ;  /* 0x00000000003f7886 */ /* 0x000fe20000020000 */
[----:B------:R-:W-:Y:S01]  /*0880*/  LOP3.LUT P0, RZ, R5, 0x7, RZ, 0xc0, !PT ;  /* 0x0000000705ff7812 */ /* 0x000fe2000780c0ff */
[----:B------:R-:W0:Y:S02]  /*0890*/  FENCE.VIEW.ASYNC.S ;  /* 0x00000000000073c6 */ /* 0x000e240000000000 */
[----:B0-----:R0:W1:Y:S01]  /*08a0*/  @!UP0 SYNCS.EXCH.64 URZ, [UR8+0xc0], UR4 ;  /* 0x0000c004083f85b2 */ /* 0x0010620008000100 */
[----:B------:R-:W-:-:S02]  /*08b0*/  SEL R23, RZ, 0x1, !P1 ;  /* 0x00000001ff177807 */ /* 0x000fc40004800000 */
[----:B------:R-:W-:Y:S02]  /*08c0*/  ISETP.NE.AND P4, PT, R3, R88, PT ;  /* 0x000000580300720c */ /* 0x000fe40003f85270 */
[----:B------:R-:W-:Y:S02]  /*08d0*/  ISETP.LT.U32.AND P0, PT, R88, 0x8, !P0 ;  /* 0x000000085800780c */ /* 0x000fe40004701070 */
[----:B------:R-:W-:Y:S02]  /*08e0*/  ISETP.EQ.OR P4, PT, R21, RZ, !P4 ;  /* 0x000000ff1500720c */ /* 0x000fe40006782670 */
[----:B------:R-:W-:Y:S02]  /*08f0*/  SEL R23, R23, 0x2, P5 ;  /* 0x0000000217177807 */ /* 0x000fe40002800000 */
[----:B------:R-:W-:-:S04]  /*0900*/  PLOP3.LUT P0, PT, P0, P4, PT, 0x80, 0x0 ;  /* 0x000000000000781c */ /* 0x000fc80000709070 */
[----:B------:R-:W-:Y:S01]  /*0910*/  P2R R103, PR, RZ, 0x1 ;  /* 0x00000001ff677803 */ /* 0x000fe20000000000 */
[----:B------:R0:W2:Y:S01]  /*0920*/  @!UP1 SYNCS.EXCH.64 URZ, [UR8+0xc8], UR4 ;  /* 0x0000c804083f95b2 */ /* 0x0000a20008000100 */
[----:B------:R-:W-:Y:S01]  /*0930*/  NOP ;  /* 0x0000000000007918 */ /* 0x000fe20000000000 */
[----:B------:R0:W3:Y:S01]  /*0940*/  @!UP2 SYNCS.EXCH.64 URZ, [UR9+0xa0], UR6 ;  /* 0x0000a006093fa5b2 */ /* 0x0000e20008000100 */
[----:B------:R0:W4:Y:S01]  /*0950*/  @!UP3 SYNCS.EXCH.64 URZ, [UR9+0xa8], UR6 ;  /* 0x0000a806093fb5b2 */ /* 0x0001220008000100 */
[----:B------:R0:W0:Y:S01]  /*0960*/  @!UP4 SYNCS.EXCH.64 URZ, [UR9+0xb0], UR6 ;  /* 0x0000b006093fc5b2 */ /* 0x0000220008000100 */
[----:B------:R0:W0:Y:S01]  /*0970*/  @!UP5 SYNCS.EXCH.64 URZ, [UR9+0xb8], UR6 ;  /* 0x0000b806093fd5b2 */ /* 0x0000220008000100 */
[----:B------:R-:W-:Y:S01]  /*0980*/  NOP ;  /* 0x0000000000007918 */ /* 0x000fe20000000000 */
[----:B------:R-:W-:Y:S05]  /*0990*/  @!P3 BRA `(.L_x_4) ;  /* 0x000000000008b947 */ /* 0x000fea0003800000 */
[----:B01234-:R-:W-:Y:S01]  /*09a0*/  UCGABAR_ARV ;  /* 0x00000000000079c7 */ /* 0x01ffe20008000000 */
[----:B------:R-:W-:Y:S05]  /*09b0*/  BRA `(.L_x_5) ;  /* 0x0000000000047947 */ /* 0x000fea0003800000 */
.L_x_4:
[----:B01234-:R-:W-:Y:S01]  /*09c0*/  NOP ;  /* 0x0000000000007918 */ /* 0x01ffe20000000000 */
.L_x_5:
[----:B------:R-:W-:Y:S01]  /*09d0*/  ULDC.64 UR4, c[0x0][0x598] ;  /* 0x0001660000047ab9 */ /* 0x000fe20000000a00 */
[----:B------:R-:W-:Y:S01]  /*09e0*/  ULDC.64 UR36, c[0x0][0x208] ;  /* 0x0000820000247ab9 */ /* 0x000fe20000000a00 */
[----:B------:R-:W-:-:S04]  /*09f0*/  ISETP.NE.U32.AND P0, PT, RZ, UR4, PT ;  /* 0x00000004ff007c0c */ /* 0x000fc8000bf05070 */
[----:B------:R-:W-:-:S13]  /*0a00*/  ISETP.NE.AND.EX P0, PT, RZ, UR5, PT, P0 ;  /* 0x00000005ff007c0c */ /* 0x000fda000bf05300 */
[----:B------:R-:W-:Y:S05]  /*0a10*/  @!P0 BRA `(.L_x_6) ;  /* 0x00000000001c8947 */ /* 0x000fea0003800000 */
[----:B------:R-:W0:Y:S02]  /*0a20*/  LDC.64 R2, c[0x0][0x598] ;  /* 0x00016600ff027b82 */ /* 0x000e240000000a00 */
[----:B0-----:R-:W2:Y:S02]  /*0a30*/  LDG.E.64 R2, desc[UR36][R2.64] ;  /* 0x0000002402027981 */ /* 0x001ea4000c1e1b00 */
[----:B--2---:R-:W-:-:S04]  /*0a40*/  ISETP.NE.U32.AND P0, PT, R2, RZ, PT ;  /* 0x000000ff0200720c */ /* 0x004fc80003f05070 */
[----:B------:R-:W-:-:S13]  /*0a50*/  ISETP.NE.AND.EX P0, PT, R3, RZ, PT, P0 ;  /* 0x000000ff0300720c */ /* 0x000fda0003f05300 */
[----:B------:R-:W-:Y:S05]  /*0a60*/  @!P0 BRA `(.L_x_6) ;  /* 0x0000000000088947 */ /* 0x000fea0003800000 */
[----:B------:R0:W5:Y:S01]  /*0a70*/  LD.E R89, desc[UR36][R2.64] ;  /* 0x0000002402597980 */ /* 0x000162000c101900 */
[----:B------:R-:W-:Y:S05]  /*0a80*/  BRA `(.L_x_7) ;  /* 0x0000000000247947 */ /* 0x000fea0003800000 */
.L_x_6:
[----:B------:R-:W-:Y:S02]  /*0a90*/  ULDC.64 UR4, c[0x0][0x588] ;  /* 0x0001620000047ab9 */ /* 0x000fe40000000a00 */
[----:B------:R-:W-:-:S04]  /*0aa0*/  ISETP.NE.U32.AND P0, PT, RZ, UR4, PT ;  /* 0x00000004ff007c0c */ /* 0x000fc8000bf05070 */
[----:B------:R-:W-:-:S13]  /*0ab0*/  ISETP.NE.AND.EX P0, PT, RZ, UR5, PT, P0 ;  /* 0x00000005ff007c0c */ /* 0x000fda000bf05300 */
[----:B------:R-:W-:Y:S05]  /*0ac0*/  @!P0 BRA `(.L_x_8) ;  /* 0x00000000000c8947 */ /* 0x000fea0003800000 */
[----:B------:R-:W0:Y:S02]  /*0ad0*/  LDC.64 R2, c[0x0][0x588] ;  /* 0x00016200ff027b82 */ /* 0x000e240000000a00 */
[----:B0-----:R1:W5:Y:S01]  /*0ae0*/  LDG.E R89, desc[UR36][R2.64] ;  /* 0x0000002402597981 */ /* 0x001362000c1e1900 */
[----:B------:R-:W-:Y:S05]  /*0af0*/  BRA `(.L_x_7) ;  /* 0x0000000000087947 */ /* 0x000fea0003800000 */
.L_x_8:
[----:B------:R-:W-:Y:S02]  /*0b00*/  ULDC UR4, c[0x0][0x580] ;  /* 0x0001600000047ab9 */ /* 0x000fe40000000800 */
[----:B------:R-:W-:-:S07]  /*0b10*/  IMAD.U32 R89, RZ, RZ, UR4 ;  /* 0x00000004ff597e24 */ /* 0x000fce000f8e00ff */
.L_x_7:
[----:B------:R-:W-:Y:S02]  /*0b20*/  ULDC.64 UR4, c[0x0][0x5a0] ;  /* 0x0001680000047ab9 */ /* 0x000fe40000000a00 */
[----:B------:R-:W-:-:S04]  /*0b30*/  ISETP.NE.U32.AND P0, PT, RZ, UR4, PT ;  /* 0x00000004ff007c0c */ /* 0x000fc8000bf05070 */
[----:B------:R-:W-:-:S13]  /*0b40*/  ISETP.NE.AND.EX P0, PT, RZ, UR5, PT, P0 ;  /* 0x00000005ff007c0c */ /* 0x000fda000bf05300 */
[----:B------:R-:W-:Y:S05]  /*0b50*/  @!P0 BRA `(.L_x_9) ;  /* 0x00000000001c8947 */ /* 0x000fea0003800000 */
[----:B01----:R-:W0:Y:S02]  /*0b60*/  LDC.64 R2, c[0x0][0x5a0] ;  /* 0x00016800ff027b82 */ /* 0x003e240000000a00 */
[----:B0-----:R-:W2:Y:S02]  /*0b70*/  LDG.E.64 R2, desc[UR36][R2.64] ;  /* 0x0000002402027981 */ /* 0x001ea4000c1e1b00 */
[----:B--2---:R-:W-:-:S04]  /*0b80*/  ISETP.NE.U32.AND P0, PT, R2, RZ, PT ;  /* 0x000000ff0200720c */ /* 0x004fc80003f05070 */
[----:B------:R-:W-:-:S13]  /*0b90*/  ISETP.NE.AND.EX P0, PT, R3, RZ, PT, P0 ;  /* 0x000000ff0300720c */ /* 0x000fda0003f05300 */
[----:B------:R-:W-:Y:S05]  /*0ba0*/  @!P0 BRA `(.L_x_9) ;  /* 0x0000000000088947 */ /* 0x000fea0003800000 */
[----:B------:R0:W5:Y:S01]  /*0bb0*/  LD.E R90, desc[UR36][R2.64] ;  /* 0x00000024025a7980 */ /* 0x000162000c101900 */
[----:B------:R-:W-:Y:S05]  /*0bc0*/  BRA `(.L_x_10) ;  /* 0x0000000000247947 */ /* 0x000fea0003800000 */
.L_x_9:
[----:B------:R-:W-:Y:S02]  /*0bd0*/  ULDC.64 UR4, c[0x0][0x590] ;  /* 0x0001640000047ab9 */ /* 0x000fe40000000a00 */
[----:B------:R-:W-:-:S04]  /*0be0*/  ISETP.NE.U32.AND P0, PT, RZ, UR4, PT ;  /* 0x00000004ff007c0c */ /* 0x000fc8000bf05070 */
[----:B------:R-:W-:-:S13]  /*0bf0*/  ISETP.NE.AND.EX P0, PT, RZ, UR5, PT, P0 ;  /* 0x00000005ff007c0c */ /* 0x000fda000bf05300 */
[----:B------:R-:W-:Y:S05]  /*0c00*/  @!P0 BRA `(.L_x_11) ;  /* 0x00000000000c8947 */ /* 0x000fea0003800000 */
[----:B------:R-:W2:Y:S02]  /*0c10*/  LDC.64 R90, c[0x0][0x590] ;  /* 0x00016400ff5a7b82 */ /* 0x000ea40000000a00 */
[----:B--2---:R2:W5:Y:S01]  /*0c20*/  LDG.E R90, desc[UR36][R90.64] ;  /* 0x000000245a5a7981 */ /* 0x004562000c1e1900 */
[----:B------:R-:W-:Y:S05]  /*0c30*/  BRA `(.L_x_10) ;  /* 0x0000000000087947 */ /* 0x000fea0003800000 */
.L_x_11:
[----:B------:R-:W-:Y:S02]  /*0c40*/  ULDC UR4, c[0x0][0x584] ;  /* 0x0001610000047ab9 */ /* 0x000fe40000000800 */
[----:B------:R-:W-:-:S07]  /*0c50*/  IMAD.U32 R90, RZ, RZ, UR4 ;  /* 0x00000004ff5a7e24 */ /* 0x000fce000f8e00ff */
.L_x_10:
[----:B01----:R-:W0:Y:S01]  /*0c60*/  LDC R2, c[0x0][0x65c] ;  /* 0x00019700ff027b82 */ /* 0x003e220000000800 */
[----:B------:R-:W-:Y:S01]  /*0c70*/  ULDC UR6, c[0x0][0x28c] ;  /* 0x0000a30000067ab9 */ /* 0x000fe20000000800 */
[----:B------:R-:W-:Y:S01]  /*0c80*/  ISETP.NE.AND P0, PT, R8, 0x2, PT ;  /* 0x000000020800780c */ /* 0x000fe20003f05270 */
[----:B------:R-:W-:Y:S01]  /*0c90*/  UIADD3 UR6, UR6, 0x1f, URZ ;  /* 0x0000001f06067890 */ /* 0x000fe2000fffe03f */
[----:B------:R-:W-:Y:S01]  /*0ca0*/  IMAD.U32 R8, RZ, RZ, UR12 ;  /* 0x0000000cff087e24 */ /* 0x000fe2000f8e00ff */
[----:B------:R-:W-:Y:S01]  /*0cb0*/  UMOV UR38, URZ ;  /* 0x0000003f00267c82 */ /* 0x000fe20008000000 */
[----:B------:R-:W-:Y:S01]  /*0cc0*/  UMOV UR39, URZ ;  /* 0x0000003f00277c82 */ /* 0x000fe20008000000 */
[----:B------:R-:W-:Y:S01]  /*0cd0*/  USHF.R.S32.HI UR7, URZ, 0x1f, UR6 ;  /* 0x0000001f3f077899 */ /* 0x000fe20008011406 */
[----:B------:R-:W-:-:S03]  /*0ce0*/  ULDC.64 UR8, c[0x0][0x650] ;  /* 0x0001940000087ab9 */ /* 0x000fc60000000a00 */
[----:B------:R-:W-:-:S04]  /*0cf0*/  ULEA.HI UR7, UR7, UR6, URZ, 0x5 ;  /* 0x0000000607077291 */ /* 0x000fc8000f8f283f */
[----:B------:R-:W-:Y:S01]  /*0d00*/  USHF.R.S32.HI UR40, URZ, 0x5, UR7 ;  /* 0x000000053f287899 */ /* 0x000fe20008011407 */
[----:B0-----:R-:W-:-:S13]  /*0d10*/  ISETP.NE.AND P1, PT, R2, 0x1, PT ;  /* 0x000000010200780c */ /* 0x001fda0003f25270 */
[----:B------:R-:W0:Y:S01]  /*0d20*/  @P1 LDC R17, c[0x0][0x10] ;  /* 0x00000400ff111b82 */ /* 0x000e220000000800 */
[----:B------:R-:W-:Y:S02]  /*0d30*/  @P1 IMAD.MOV.U32 R7, RZ, RZ, RZ ;  /* 0x000000ffff071224 */ /* 0x000fe400078e00ff */
[----:B------:R-:W-:-:S05]  /*0d40*/  @P1 IMAD.MOV.U32 R9, RZ, RZ, RZ ;  /* 0x000000ffff091224 */ /* 0x000fca00078e00ff */
[----:B------:R-:W1:Y:S01]  /*0d50*/  @!P1 LDC R3, c[0x0][0xc] ;  /* 0x00000300ff039b82 */ /* 0x000e620000000800 */
[----:B------:R-:W-:Y:S01]  /*0d60*/  ULDC UR4, c[0x0][0xc] ;  /* 0x0000030000047ab9 */ /* 0x000fe20000000800 */
[----:B------:R-:W-:Y:S02]  /*0d70*/  ULDC UR5, c[0x0][0x10] ;  /* 0x0000040000057ab9 */ /* 0x000fe40000000800 */
[----:B------:R-:W-:-:S04]  /*0d80*/  UIMAD.WIDE.U32 UR4, UR4, UR5, URZ ;  /* 0x00000005040472a5 */ /* 0x000fc8000f8e003f */
[----:B------:R-:W3:Y:S01]  /*0d90*/  LDC R0, c[0x0][0x14] ;  /* 0x00000500ff007b82 */ /* 0x000ee20000000800 */
[----:B0-----:R-:W-:-:S04]  /*0da0*/  @P1 IMAD.WIDE.U32 R16, R17, UR12, R6 ;  /* 0x0000000c11101c25 */ /* 0x001fc8000f8e0006 */
[----:B------:R-:W-:Y:S02]  /*0db0*/  @P1 IMAD.IADD R17, R17, 0x1, R9 ;  /* 0x0000000111111824 */ /* 0x000fe400078e0209 */
[----:B------:R-:W-:Y:S02]  /*0dc0*/  IMAD.MOV.U32 R9, RZ, RZ, RZ ;  /* 0x000000ffff097224 */ /* 0x000fe400078e00ff */
[----:B-1----:R-:W-:-:S04]  /*0dd0*/  @!P1 IMAD.WIDE.U32 R8, R6, R3, R8 ;  /* 0x0000000306089225 */ /* 0x002fc800078e0008 */
[----:B------:R-:W-:Y:S02]  /*0de0*/  @!P1 IMAD.MOV.U32 R16, RZ, RZ, R8 ;  /* 0x000000ffff109224 */ /* 0x000fe400078e0008 */
[----:B---3--:R-:W-:-:S04]  /*0df0*/  IMAD.WIDE.U32 R10, R0, UR4, RZ ;  /* 0x00000004000a7c25 */ /* 0x008fc8000f8e00ff */
[----:B------:R-:W-:Y:S01]  /*0e00*/  IMAD R3, R0, UR5, RZ ;  /* 0x0000000500037c24 */ /* 0x000fe2000f8e02ff */
[----:B------:R0:W-:Y:S01]  /*0e10*/  STL.64 [R1], R10 ;  /* 0x0000000a01007387 */ /* 0x0001e20000100a00 */
[----:B------:R-:W-:Y:S02]  /*0e20*/  @!P1 IMAD.MOV.U32 R17, RZ, RZ, R9 ;  /* 0x000000ffff119224 */ /* 0x000fe400078e0009 */
[----:B------:R-:W-:Y:S01]  /*0e30*/  IMAD.IADD R0, R11, 0x1, R3 ;  /* 0x000000010b007824 */ /* 0x000fe200078e0203 */
[----:B------:R-:W-:Y:S06]  /*0e40*/  @P0 BRA `(.L_x_12) ;  /* 0x0000000000200947 */ /* 0x000fec0003800000 */
[----:B------:R-:W-:Y:S01]  /*0e50*/  UISETP.GE.U32.AND UP0, UPT, UR40, 0x9, UPT ;  /* 0x000000092800788c */ /* 0x000fe2000bf06070 */
[----:B------:R-:W-:Y:S01]  /*0e60*/  IADD3 R16, P0, R16, R10, RZ ;  /* 0x0000000a10107210 */ /* 0x000fe20007f1e0ff */
[----:B------:R-:W-:Y:S01]  /*0e70*/  UIMAD.WIDE.U32 UR4, UR40, 0x38e38e39, URZ ;  /* 0x38e38e39280478a5 */ /* 0x000fe2000f8e003f */
[----:B------:R-:W-:-:S03]  /*0e80*/  UMOV UR39, URZ ;  /* 0x0000003f00277c82 */ /* 0x000fc60008000000 */
[----:B------:R-:W-:Y:S01]  /*0e90*/  USHF.R.U32.HI UR4, URZ, 0x1, UR5 ;  /* 0x000000013f047899 */ /* 0x000fe20008011605 */
[----:B------:R-:W-:-:S03]  /*0ea0*/  IMAD.X R17, R0, 0x1, R17, P0 ;  /* 0x0000000100117824 */ /* 0x000fc600000e0611 */
[----:B------:R-:W-:Y:S02]  /*0eb0*/  UIMAD UR38, UR4, -0x9, UR40 ;  /* 0xfffffff7042678a4 */ /* 0x000fe4000f8e0228 */
[----:B------:R-:W-:-:S12]  /*0ec0*/  @UP0 ULOP3.LUT UR39, UR4, 0x1, URZ, 0xc0, !UPT ;  /* 0x0000000104270892 */ /* 0x000fd8000f8ec03f */
.L_x_12:
[----:B------:R-:W-:Y:S01]  /*0ed0*/  ISETP.GE.U32.AND P0, PT, R16, UR8, PT ;  /* 0x0000000810007c0c */ /* 0x000fe2000bf06070 */
[----:B------:R-:W-:Y:S01]  /*0ee0*/  IMAD.MOV.U32 R22, RZ, RZ, -0x1 ;  /* 0xffffffffff167424 */ /* 0x000fe200078e00ff */
[----:B------:R-:W-:Y:S01]  /*0ef0*/  PRMT R3, RZ, 0x7610, R3 ;  /* 0x00007610ff037816 */ /* 0x000fe20000000003 */
[----:B------:R-:W-:Y:S01]  /*0f00*/  IMAD.MOV.U32 R18, RZ, RZ, -0x1 ;  /* 0xffffffffff127424 */ /* 0x000fe200078e00ff */
[----:B------:R-:W-:Y:S01]  /*0f10*/  ISETP.GE.U32.AND.EX P0, PT, R17, UR9, PT, P0 ;  /* 0x0000000911007c0c */ /* 0x000fe2000bf06100 */
[----:B------:R-:W-:-:S12]  /*0f20*/  IMAD.MOV.U32 R19, RZ, RZ, -0x1 ;  /* 0xffffffffff137424 */ /* 0x000fd800078e00ff */
[----:B------:R-:W-:Y:S05]  /*0f30*/  @P0 BRA `(.L_x_13) ;  /* 0x0000000400280947 */ /* 0x000fea0003800000 */
[----:B------:R-:W1:Y:S01]  /*0f40*/  LDC.64 R18, c[0x0][0x628] ;  /* 0x00018a00ff127b82 */ /* 0x000e620000000a00 */
[----:B------:R-:W-:Y:S02]  /*0f50*/  IMAD.MOV.U32 R8, RZ, RZ, R16 ;  /* 0x000000ffff087224 */ /* 0x000fe400078e0010 */
[----:B------:R-:W-:-:S05]  /*0f60*/  IMAD.MOV.U32 R9, RZ, RZ, R17 ;  /* 0x000000ffff097224 */ /* 0x000fca00078e0011 */
[----:B------:R-:W3:Y:S08]  /*0f70*/  LDC R22, c[0x0][0x630] ;  /* 0x00018c00ff167b82 */ /* 0x000ef00000000800 */
[----:B------:R-:W4:Y:S01]  /*0f80*/  LDC.64 R26, c[0x0][0x620] ;  /* 0x00018800ff1a7b82 */ /* 0x000f220000000a00 */
[----:B-1----:R-:W-:-:S04]  /*0f90*/  ISETP.NE.U32.AND P0, PT, R18, RZ, PT ;  /* 0x000000ff1200720c */ /* 0x002fc80003f05070 */
[----:B------:R-:W-:-:S13]  /*0fa0*/  ISETP.NE.AND.EX P0, PT, R19, RZ, PT, P0 ;  /* 0x000000ff1300720c */ /* 0x000fda0003f05300 */
[----:B---34-:R-:W-:Y:S05]  /*0fb0*/  @!P0 BRA `(.L_x_14) ;  /* 0x0000000000288947 */ /* 0x018fea0003800000 */
[----:B------:R-:W1:Y:S02]  /*0fc0*/  LDC R3, c[0x0][0x634] ;  /* 0x00018d00ff037b82 */ /* 0x000e640000000800 */
[----:B-1----:R-:W-:-:S05]  /*0fd0*/  IADD3 R3, P0, R16, R3, RZ ;  /* 0x0000000310037210 */ /* 0x002fca0007f1e0ff */
[----:B------:R-:W-:-:S04]  /*0fe0*/  IMAD.X R15, RZ, RZ, R17, P0 ;  /* 0x000000ffff0f7224 */ /* 0x000fc800000e0611 */
[----:B------:R-:W-:-:S04]  /*0ff0*/  IMAD.WIDE.U32 R8, R15, R18, RZ ;  /* 0x000000120f087225 */ /* 0x000fc800078e00ff */
[----:B0-----:R-:W-:-:S04]  /*1000*/  IMAD.WIDE.U32 R10, P0, R3, R19, R8 ;  /* 0x00000013030a7225 */ /* 0x001fc80007800008 */
[----:B------:R-:W-:-:S04]  /*1010*/  IMAD.WIDE.U32 R8, R3, R18, RZ ;  /* 0x0000001203087225 */ /* 0x000fc800078e00ff */
[----:B------:R-:W-:Y:S01]  /*1020*/  IMAD.X R13, RZ, RZ, RZ, P0 ;  /* 0x000000ffff0d7224 */ /* 0x000fe200000e06ff */
[----:B------:R-:W-:Y:S01]  /*1030*/  IADD3 RZ, P0, R9, R10, RZ ;  /* 0x0000000a09ff7210 */ /* 0x000fe20007f1e0ff */
[----:B------:R-:W-:-:S04]  /*1040*/  IMAD.MOV.U32 R12, RZ, RZ, R11 ;  /* 0x000000ffff0c7224 */ /* 0x000fc800078e000b */
[----:B------:R-:W-:-:S08]  /*1050*/  IMAD.WIDE.U32.X R8, R15, R19, R12, P0 ;  /* 0x000000130f087225 */ /* 0x000fd000000e040c */
.L_x_14:
[----:B------:R-:W1:Y:S01]  /*1060*/  LDC.64 R30, c[0x0][0x640] ;  /* 0x00019000ff1e7b82 */ /* 0x000e620000000a00 */
[-CC-:B------:R-:W-:Y:S02]  /*1070*/  SHF.R.U64 R32, R8, R22.reuse, R9.reuse ;  /* 0x0000001608207219 */ /* 0x180fe40000001209 */
[----:B------:R-:W-:Y:S02]  /*1080*/  SHF.R.U32.HI R3, RZ, R22, R9 ;  /* 0x00000016ff037219 */ /* 0x000fe40000011609 */
[----:B0-----:R-:W-:-:S03]  /*1090*/  IADD3 R11, P0, RZ, -R32, RZ ;  /* 0x80000020ff0b7210 */ /* 0x001fc60007f1e0ff */
[----:B------:R-:W0:Y:S02]  /*10a0*/  LDC R12, c[0x0][0x618] ;  /* 0x00018600ff0c7b82 */ /* 0x000e240000000800 */
[----:B------:R-:W-:Y:S02]  /*10b0*/  IMAD.X R3, RZ, RZ, ~R3, P0 ;  /* 0x000000ffff037224 */ /* 0x000fe400000e0e03 */
[----:B------:R-:W-:-:S04]  /*10c0*/  IMAD.WIDE.U32 R8, R11, R26, R16 ;  /* 0x0000001a0b087225 */ /* 0x000fc800078e0010 */
[----:B------:R-:W3:Y:S01]  /*10d0*/  LDC R22, c[0x0][0x608] ;  /* 0x00018200ff167b82 */ /* 0x000ee20000000800 */
[----:B------:R-:W-:-:S04]  /*10e0*/  IMAD R10, R3, R26, RZ ;  /* 0x0000001a030a7224 */ /* 0x000fc800078e02ff */
[----:B------:R-:W-:Y:S02]  /*10f0*/  IMAD R3, R11, R27, R10 ;  /* 0x0000001b0b037224 */ /* 0x000fe400078e020a */
[----:B------:R-:W-:Y:S01]  /*1100*/  IMAD.MOV.U32 R10, RZ, RZ, -0x1 ;  /* 0xffffffffff0a7424 */ /* 0x000fe200078e00ff */
[----:B------:R-:W4:Y:S01]  /*1110*/  LDC R29, c[0x0][0x658] ;  /* 0x00019600ff1d7b82 */ /* 0x000f220000000800 */
[----:B------:R-:W-:Y:S01]  /*1120*/  IMAD.IADD R3, R9, 0x1, R3 ;  /* 0x0000000109037824 */ /* 0x000fe200078e0203 */
[----:B-1----:R-:W-:-:S04]  /*1130*/  ISETP.NE.U32.AND P0, PT, R30, RZ, PT ;  /* 0x000000ff1e00720c */ /* 0x002fc80003f05070 */
[----:B------:R-:W-:Y:S02]  /*1140*/  ISETP.NE.AND.EX P0, PT, R31, RZ, PT, P0 ;  /* 0x000000ff1f00720c */ /* 0x000fe40003f05300 */
[----:B------:R-:W1:Y:S01]  /*1150*/  LDC R26, c[0x0][0x600] ;  /* 0x00018000ff1a7b82 */ /* 0x000e620000000800 */
[-CC-:B0-----:R-:W-:Y:S02]  /*1160*/  SHF.R.U64 R18, R8, R12.reuse, R3.reuse ;  /* 0x0000000c08127219 */ /* 0x181fe40000001203 */
[----:B------:R-:W-:-:S05]  /*1170*/  SHF.R.U32.HI R3, RZ, R12, R3 ;  /* 0x0000000cff037219 */ /* 0x000fca0000011603 */
[----:B------:R-:W0:Y:S01]  /*1180*/  LDC R27, c[0x0][0x648] ;  /* 0x00019200ff1b7b82 */ /* 0x000e220000000800 */
[-CC-:B---3--:R-:W-:Y:S02]  /*1190*/  SHF.R.U64 R34, R18, R22.reuse, R3.reuse ;  /* 0x0000001612227219 */ /* 0x188fe40000001203 */
[----:B------:R-:W-:Y:S01]  /*11a0*/  SHF.R.U32.HI R8, RZ, R22, R3 ;  /* 0x00000016ff087219 */ /* 0x000fe20000011603 */
[----:B------:R-:W-:-:S04]  /*11b0*/  IMAD.MOV.U32 R22, RZ, RZ, 0x1 ;  /* 0x00000001ff167424 */ /* 0x000fc800078e00ff */
[----:B------:R-:W3:Y:S01]  /*11c0*/  LDC R33, c[0x0][0x638] ;  /* 0x00018e00ff217b82 */ /* 0x000ee20000000800 */
[-CC-:B----4-:R-:W-:Y:S02]  /*11d0*/  SHF.R.U64 R36, R34, R29.reuse, R8.reuse ;  /* 0x0000001d22247219 */ /* 0x190fe40000001208 */
[-C--:B------:R-:W-:Y:S02]  /*11e0*/  SHF.L.U32 R3, R10, R29.reuse, RZ ;  /* 0x0000001d0a037219 */ /* 0x080fe400000006ff */
[----:B------:R-:W-:Y:S01]  /*11f0*/  SHF.R.U32.HI R9, RZ, R29, R8 ;  /* 0x0000001dff097219 */ /* 0x000fe20000011608 */
[----:B------:R-:W-:Y:S01]  /*1200*/  IMAD.MOV.U32 R8, RZ, RZ, R36 ;  /* 0x000000ffff087224 */ /* 0x000fe200078e0024 */
[----:B------:R-:W-:Y:S01]  /*1210*/  LOP3.LUT R15, RZ, R3, RZ, 0x33, !PT ;  /* 0x00000003ff0f7212 */ /* 0x000fe200078e33ff */
[----:B------:R-:W4:Y:S01]  /*1220*/  LDC R28, c[0x0][0x610] ;  /* 0x00018400ff1c7b82 */ /* 0x000f220000000800 */
[----:B------:R-:W-:Y:S05]  /*1230*/  @!P0 BRA `(.L_x_15) ;  /* 0x0000000000288947 */ /* 0x000fea0003800000 */
[----:B------:R-:W2:Y:S02]  /*1240*/  LDC R3, c[0x0][0x64c] ;  /* 0x00019300ff037b82 */ /* 0x000ea40000000800 */
[----:B--2---:R-:W-:-:S05]  /*1250*/  IADD3 R3, P0, R36, R3, RZ ;  /* 0x0000000324037210 */ /* 0x004fca0007f1e0ff */
[----:B------:R-:W-:-:S04]  /*1260*/  IMAD.X R19, RZ, RZ, R9, P0 ;  /* 0x000000ffff137224 */ /* 0x000fc800000e0609 */
[----:B------:R-:W-:-:S04]  /*1270*/  IMAD.WIDE.U32 R8, R19, R30, RZ ;  /* 0x0000001e13087225 */ /* 0x000fc800078e00ff */
[----:B------:R-:W-:-:S04]  /*1280*/  IMAD.WIDE.U32 R10, P0, R3, R31, R8 ;  /* 0x0000001f030a7225 */ /* 0x000fc80007800008 */
[----:B------:R-:W-:-:S04]  /*1290*/  IMAD.WIDE.U32 R8, R3, R30, RZ ;  /* 0x0000001e03087225 */ /* 0x000fc800078e00ff */
[----:B------:R-:W-:Y:S01]  /*12a0*/  IMAD.X R13, RZ, RZ, RZ, P0 ;  /* 0x000000ffff0d7224 */ /* 0x000fe200000e06ff */
[----:B------:R-:W-:Y:S01]  /*12b0*/  IADD3 RZ, P0, R9, R10, RZ ;  /* 0x0000000a09ff7210 */ /* 0x000fe20007f1e0ff */
[----:B------:R-:W-:-:S04]  /*12c0*/  IMAD.MOV.U32 R12, RZ, RZ, R11 ;  /* 0x000000ffff0c7224 */ /* 0x000fc800078e000b */
[----:B------:R-:W-:-:S08]  /*12d0*/  IMAD.WIDE.U32.X R8, R19, R31, R12, P0 ;  /* 0x0000001f13087225 */ /* 0x000fd000000e040c */
.L_x_15:
[----:B0-----:R-:W-:Y:S01]  /*12e0*/  SHF.R.U64 R7, R8, R27, R9 ;  /* 0x0000001b08077219 */ /* 0x001fe20000001209 */
[----:B-1----:R-:W-:Y:S01]  /*12f0*/  VIADD R9, R26, 0xffffffff ;  /* 0xffffffff1a097836 */ /* 0x002fe20000000000 */
[----:B------:R-:W-:Y:S01]  /*1300*/  SHF.L.U32 R3, R22, R29, RZ ;  /* 0x0000001d16037219 */ /* 0x000fe200000006ff */
[----:B------:R-:W-:Y:S01]  /*1310*/  @P1 IMAD R21, R25, R24, R6 ;  /* 0x0000001819151224 */ /* 0x000fe200078e0206 */
[----:B------:R-:W-:Y:S01]  /*1320*/  LOP3.LUT R8, R34, R15, RZ, 0xc0, !PT ;  /* 0x0000000f22087212 */ /* 0x000fe200078ec0ff */
[----:B------:R-:W-:Y:S02]  /*1330*/  IMAD.MOV R10, RZ, RZ, -R7 ;  /* 0x000000ffff0a7224 */ /* 0x000fe400078e0a07 */
[----:B------:R-:W-:Y:S02]  /*1340*/  IMAD.MOV.U32 R6, RZ, RZ, 0x1 ;  /* 0x00000001ff067424 */ /* 0x000fe400078e00ff */
[----:B------:R-:W-:Y:S01]  /*1350*/  IMAD R8, R3, R7, R8 ;  /* 0x0000000703087224 */ /* 0x000fe200078e0208 */
[----:B------:R-:W-:Y:S01]  /*1360*/  LOP3.LUT R7, R18, R9, RZ, 0xc0, !PT ;  /* 0x0000000912077212 */ /* 0x000fe200078ec0ff */
[----:B---3--:R-:W-:-:S02]  /*1370*/  IMAD R3, R10, R33, R36 ;  /* 0x000000210a037224 */ /* 0x008fc400078e0224 */
[----:B----4-:R-:W-:Y:S02]  /*1380*/  IMAD R22, R8, R28, R21 ;  /* 0x0000001c08167224 */ /* 0x010fe400078e0215 */
[----:B------:R-:W-:Y:S01]  /*1390*/  IMAD R7, R3, R26, R7 ;  /* 0x0000001a03077224 */ /* 0x000fe200078e0207 */
[----:B------:R-:W-:Y:S01]  /*13a0*/  PRMT R3, R6, 0x7610, R3 ;  /* 0x0000761006037816 */ /* 0x000fe20000000003 */
[----:B------:R-:W-:-:S03]  /*13b0*/  IMAD.MOV.U32 R19, RZ, RZ, R32 ;  /* 0x000000ffff137224 */ /* 0x000fc600078e0020 */
[----:B------:R-:W-:Y:S02]  /*13c0*/  SEL R18, R7, R22, !P1 ;  /* 0x0000001607127207 */ /* 0x000fe40004800000 */
[----:B------:R-:W-:-:S07]  /*13d0*/  SEL R22, R22, R7, !P1 ;  /* 0x0000000716167207 */ /* 0x000fce0004800000 */
.L_x_13:
[----:B------:R-:W-:Y:S05]  /*13e0*/  @!P3 BRA `(.L_x_16) ;  /* 0x00000000000cb947 */ /* 0x000fea0003800000 */
[----:B------:R-:W-:Y:S01]  /*13f0*/  UCGABAR_WAIT ;  /* 0x0000000000007dc7 */ /* 0x000fe20008000000 */
[----:B------:R-:W-:Y:S01]  /*1400*/  CCTL.IVALL ;  /* 0x00000000ff00798f */ /* 0x000fe20002000000 */
[----:B------:R-:W-:Y:S05]  /*1410*/  BRA `(.L_x_17) ;  /* 0x0000000000047947 */ /* 0x000fea0003800000 */
.L_x_16:
[----:B------:R-:W-:Y:S06]  /*1420*/  BAR.SYNC.DEFER_BLOCKING 0x0 ;  /* 0x0000000000007b1d */ /* 0x000fec0000010000 */
.L_x_17:
[----:B------:R-:W-:Y:S05]  /*1430*/  @!P2 BRA `(.L_x_18) ;  /* 0x00000054007ca947 */ /* 0x000fea0003800000 */
[----:B------:R-:W-:-:S13]  /*1440*/  ISETP.GT.U32.AND P0, PT, R35, 0x1, PT ;  /* 0x000000012300780c */ /* 0x000fda0003f04070 */
[----:B------:R-:W-:Y:S05]  /*1450*/  @P0 EXIT ;  /* 0x000000000000094d */ /* 0x000fea0003800000 */
.L_x_19:
[----:B------:R-:W-:-:S08]  /*1460*/  NOP ;  /* 0x0000000000007918 */ /* 0x000fd00000000000 */
[----:B------:R-:W1:Y:S02]  /*1470*/  USETMAXREG.TRY_ALLOC.CTAPOOL UP0, 0xe8 ;  /* 0x000000e8000079c8 */ /* 0x000e640008000600 */
[----:B-1----:R-:W-:-:S13]  /*1480*/  PLOP3.LUT P0, PT, PT, PT, UP0, 0x80, 0x0 ;  /* 0x000000000000781c */ /* 0x002fda0003f0f008 */
[----:B------:R-:W-:Y:S05]  /*1490*/  @!P0 BRA `(.L_x_19) ;  /* 0xfffffffc00f08947 */ /* 0x000fea000383ffff */
[----:B------:R-:W-:-:S13]  /*14a0*/  LOP3.LUT P0, RZ, R3, 0xff, RZ, 0xc0, !PT ;  /* 0x000000ff03ff7812 */ /* 0x000fda000780c0ff */
[----:B------:R-:W-:Y:S05]  /*14b0*/  @!P0 EXIT ;  /* 0x000000000000894d */ /* 0x000fea0003800000 */
[----:B------:R-:W3:Y:S01]  /*14c0*/  LDL.64 R12, [R1] ;  /* 0x00000000010c7983 */ /* 0x000ee20000100a00 */
[----:B------:R-:W1:Y:S01]  /*14d0*/  S2UR UR4, SR_CgaCtaId ;  /* 0x00000000000479c3 */ /* 0x000e620000008800 */
[CC--:B------:R-:W-:Y:S01]  /*14e0*/  LEA.HI R3, R20.reuse, R5.reuse, RZ, 0x2 ;  /* 0x0000000514037211 */ /* 0x0c0fe200078f10ff */
[----:B------:R-:W-:Y:S01]  /*14f0*/  UISETP.LT.AND UP0, UPT, UR40, 0x1, UPT ;  /* 0x000000012800788c */ /* 0x000fe2000bf01270 */
[----:B------:R-:W-:Y:S01]  /*1500*/  LEA.HI R20, R20, R5, RZ, 0x5 ;  /* 0x0000000514147211 */ /* 0x000fe200078f28ff */
[----:B------:R-:W-:Y:S01]  /*1510*/  UIADD3 UR5, UR43, -0x1, URZ ;  /* 0xffffffff2b057890 */ /* 0x000fe2000fffe03f */
[--C-:B------:R-:W-:Y:S01]  /*1520*/  SHF.R.S32.HI R92, RZ, 0x2, R3.reuse ;  /* 0x00000002ff5c7819 */ /* 0x100fe20000011403 */
[----:B------:R-:W-:Y:S01]  /*1530*/  USEL UR42, UR40, 0x1, UP0 ;  /* 0x00000001282a7887 */ /* 0x000fe20008000000 */
[----:B------:R-:W-:Y:S01]  /*1540*/  SHF.R.S32.HI R7, RZ, 0x1f, R3 ;  /* 0x0000001fff077819 */ /* 0x000fe20000011403 */
[----:B------:R-:W4:Y:S01]  /*1550*/  LDC R97, c[0x0][0x658] ;  /* 0x00019600ff617b82 */ /* 0x000f220000000800 */
[----:B------:R-:W-:Y:S01]  /*1560*/  LOP3.LUT R4, R3, 0xfffffffc, RZ, 0xc0, !PT ;  /* 0xfffffffc03047812 */ /* 0x000fe200078ec0ff */
[----:B------:R-:W-:Y:S01]  /*1570*/  UMOV UR41, 0x400 ;  /* 0x0000040000297882 */ /* 0x000fe20000000000 */
[----:B------:R-:W-:Y:S01]  /*1580*/  LEA.HI R7, R7, R92, RZ, 0x3 ;  /* 0x0000005c07077211 */ /* 0x000fe200078f18ff */
[----:B------:R-:W-:Y:S01]  /*1590*/  UISETP.NE.AND UP0, UPT, UR5, URZ, UPT ;  /* 0x0000003f0500728c */ /* 0x000fe2000bf05270 */
[----:B------:R-:W-:Y:S01]  /*15a0*/  SHF.R.S32.HI R3, RZ, 0x5, R20 ;  /* 0x00000005ff037819 */ /* 0x000fe20000011414 */
[----:B------:R-:W-:Y:S01]  /*15b0*/  IMAD.IADD R4, R5, 0x1, -R4 ;  /* 0x0000000105047824 */ /* 0x000fe200078e0a04 */
[----:B------:R-:W-:Y:S01]  /*15c0*/  LOP3.LUT R7, R7, 0xfffffff8, RZ, 0xc0, !PT ;  /* 0xfffffff807077812 */ /* 0x000fe200078ec0ff */
[----:B------:R-:W2:Y:S01]  /*15d0*/  LDC.64 R8, c[0x0][0x5c8] ;  /* 0x00017200ff087b82 */ /* 0x000ea20000000a00 */
[----:B------:R-:W-:Y:S01]  /*15e0*/  IMAD.MOV.U32 R6, RZ, RZ, -0x1 ;  /* 0xffffffffff067424 */ /* 0x000fe200078e00ff */
[----:B------:R-:W-:Y:S01]  /*15f0*/  ULDC UR6, c[0x0][0x284] ;  /* 0x0000a10000067ab9 */ /* 0x000fe20000000800 */
[----:B0-----:R-:W-:Y:S01]  /*1600*/  IMAD.MOV.U32 R10, RZ, RZ, 0x1 ;  /* 0x00000001ff0a7424 */ /* 0x001fe200078e00ff */
[----:B------:R-:W-:Y:S01]  /*1610*/  LOP3.LUT R104, R23, 0x1, RZ, 0xfc, !PT ;  /* 0x0000000117687812 */ /* 0x000fe200078efcff */
[----:B------:R-:W-:Y:S01]  /*1620*/  IMAD.IADD R92, R92, 0x1, -R7 ;  /* 0x000000015c5c7824 */ /* 0x000fe200078e0a07 */
[----:B------:R-:W-:Y:S01]  /*1630*/  USHF.L.U32 UR45, UR40, 0x1, URZ ;  /* 0x00000001282d7899 */ /* 0x000fe2000800063f */
[----:B------:R-:W-:Y:S01]  /*1640*/  IMAD.SHL.U32 R94, R4, 0x2, RZ ;  /* 0x00000002045e7824 */ /* 0x000fe200078e00ff */
[----:B------:R-:W0:Y:S01]  /*1650*/  LDC R99, c[0x0][0x288] ;  /* 0x0000a200ff637b82 */ /* 0x000e220000000800 */
[----:B-1----:R-:W-:Y:S01]  /*1660*/  ULEA UR41, UR4, UR41, 0x18 ;  /* 0x0000002904297291 */ /* 0x002fe2000f8ec03f */
[--C-:B------:R-:W-:Y:S01]  /*1670*/  SHF.R.S32.HI R93, RZ, 0x1f, R92.reuse ;  /* 0x0000001fff5d7819 */ /* 0x100fe2000001145c */
[----:B------:R-:W-:Y:S01]  /*1680*/  USHF.L.U32 UR4, UR5, 0x3, URZ ;  /* 0x0000000305047899 */ /* 0x000fe2000800063f */
[C---:B------:R-:W-:Y:S01]  /*1690*/  IMAD R102, R3.reuse, -0x10, -R92 ;  /* 0xfffffff003667824 */ /* 0x040fe200078e0a5c */
[----:B------:R-:W-:Y:S01]  /*16a0*/  USEL UR5, URZ, 0x1, UP0 ;  /* 0x000000013f057887 */ /* 0x000fe20008000000 */
[----:B------:R-:W-:Y:S01]  /*16b0*/  SHF.R.S32.HI R95, RZ, 0x1f, R94 ;  /* 0x0000001fff5f7819 */ /* 0x000fe2000001145e */
[----:B------:R-:W-:Y:S01]  /*16c0*/  UIADD3 UR46, UR41, 0xa0, URZ ;  /* 0x000000a0292e7890 */ /* 0x000fe2000fffe03f */
[----:B------:R-:W1:Y:S01]  /*16d0*/  LDC R100, c[0x0][0x600] ;  /* 0x00018000ff647b82 */ /* 0x000e620000000800 */
[-C--:B----4-:R-:W-:Y:S01]  /*16e0*/  SHF.L.U32 R6, R6, R97.reuse, RZ ;  /* 0x0000006106067219 */ /* 0x090fe200000006ff */
[----:B------:R-:W-:Y:S01]  /*16f0*/  ULOP3.LUT UR4, UR4, 0x8, URZ, 0xc0, !UPT ;  /* 0x0000000804047892 */ /* 0x000fe2000f8ec03f */
[----:B------:R-:W-:Y:S01]  /*1700*/  IMAD.WIDE R92, R3, 0x10, R92 ;  /* 0x00000010035c7825 */ /* 0x000fe200078e025c */
[----:B------:R-:W-:Y:S01]  /*1710*/  SHF.L.U32 R97, R10, R97, RZ ;  /* 0x000000610a617219 */ /* 0x000fe200000006ff */
[----:B------:R-:W-:Y:S01]  /*1720*/  UIADD3 UR42, -UR42, UR40, URZ ;  /* 0x000000282a2a7290 */ /* 0x000fe2000fffe13f */
[----:B------:R-:W-:Y:S01]  /*1730*/  LOP3.LUT R101, RZ, R6, RZ, 0x33, !PT ;  /* 0x00000006ff657212 */ /* 0x000fe200078e33ff */
[----:B------:R-:W-:Y:S01]  /*1740*/  IMAD.U32 R105, RZ, RZ, UR5 ;  /* 0x00000005ff697e24 */ /* 0x000fe2000f8e00ff */
[C---:B--2---:R-:W-:Y:S01]  /*1750*/  SHF.L.U64.HI R96, R8.reuse, 0x3, R9 ;  /* 0x0000000308607819 */ /* 0x044fe20000010209 */
[----:B------:R-:W-:Y:S01]  /*1760*/  IMAD.SHL.U32 R91, R8, 0x8, RZ ;  /* 0x00000008085b7824 */ /* 0x000fe200078e00ff */
[----:B------:R-:W-:Y:S01]  /*1770*/  ULEA UR43, UR43, UR46, 0x3 ;  /* 0x0000002e2b2b7291 */ /* 0x000fe2000f8e183f */
[----:B------:R-:W-:Y:S01]  /*1780*/  VIADD R102, R102, UR6 ;  /* 0x0000000666667c36 */ /* 0x000fe20008000000 */
[----:B------:R-:W-:-:S02]  /*1790*/  ULOP3.LUT UR47, UR4, 0x8, URZ, 0x3c, !UPT ;  /* 0x00000008042f7892 */ /* 0x000fc4000f8e3c3f */
[----:B------:R-:W-:Y:S01]  /*17a0*/  ULOP3.LUT UR44, UR4, 0x18, URZ, 0x3c, !UPT ;  /* 0x00000018042c7892 */ /* 0x000fe2000f8e3c3f */
[----:B0-----:R-:W-:Y:S02]  /*17b0*/  IMAD R99, R4, -0x2, R99 ;  /* 0xfffffffe04637824 */ /* 0x001fe400078e0263 */
[----:B-1----:R-:W-:Y:S01]  /*17c0*/  VIADD R100, R100, 0xffffffff ;  /* 0xffffffff64647836 */ /* 0x002fe20000000000 */
[----:B---3--:R-:W-:-:S08]  /*17d0*/  SHF.L.U64.HI R98, R12, 0x1, R0 ;  /* 0x000000010c627819 */ /* 0x008fd00000010200 */
.L_x_167:
[----:B------:R-:W-:-:S04]  /*17e0*/  SHF.L.U32 R0, R105, 0x1f, RZ ;  /* 0x0000001f69007819 */ /* 0x000fc800000006ff */
[----:B------:R-:W0:Y:S02]  /*17f0*/  SYNCS.PHASECHK.TRANS64.TRYWAIT P0, [UR43+-0x8], R0 ;  /* 0xfffff800ff0075a7 */ /* 0x000e24000800016b */
[----:B01-34-:R-:W-:Y:S05]  /*1800*/  @!P0 BRA `(.L_x_20) ;  /* 0x0000006400408947 */ /* 0x01bfea0003800000 */
.L_x_194:
[----:B------:R-:W-:Y:S02]  /*1810*/  ULDC UR4, c[0x0][0x28c] ;  /* 0x0000a30000047ab9 */ /* 0x000fe40000000800 */
[----:B------:R-:W-:-:S13]  /*1820*/  ISETP.LT.AND P0, PT, RZ, UR4, PT ;  /* 0x00000004ff007c0c */ /* 0x000fda000bf01270 */
[----:B------:R-:W-:Y:S05]  /*1830*/  @P0 BRA `(.L_x_21) ;  /* 0x0000000000400947 */ /* 0x000fea0003800000 */
[----:B0-----:R-:W-:Y:S01]  /*1840*/  MOV R0, 0x0 ;  /* 0x0000000000007802 */ /* 0x001fe20000000f00 */
[----:B------:R-:W-:Y:S01]  /*1850*/  ULDC.64 UR4, c[0x4][0x68] ;  /* 0x01001a0000047ab9 */ /* 0x000fe20000000a00 */
[----:B------:R-:W-:Y:S01]  /*1860*/  ULDC.64 UR6, c[0x4][0x8] ;  /* 0x0100020000067ab9 */ /* 0x000fe20000000a00 */
[----:B------:R-:W-:Y:S01]  /*1870*/  IMAD.U32 R4, RZ, RZ, UR4 ;  /* 0x00000004ff047e24 */ /* 0x000fe2000f8e00ff */
[----:B------:R0:W1:Y:S01]  /*1880*/  LDC.64 R14, c[0x4][R0] ;  /* 0x01000000000e7b82 */ /* 0x0000620000000a00 */
[----:B------:R-:W-:Y:S01]  /*1890*/  IMAD.U32 R5, RZ, RZ, UR5 ;  /* 0x00000005ff057e24 */ /* 0x000fe2000f8e00ff */
[----:B------:R-:W-:Y:S01]  /*18a0*/  ULDC.64 UR4, c[0x4][0x70] ;  /* 0x01001c0000047ab9 */ /* 0x000fe20000000a00 */
[----:B------:R-:W-:Y:S02]  /*18b0*/  IMAD.U32 R10, RZ, RZ, UR6 ;  /* 0x00000006ff0a7e24 */ /* 0x000fe4000f8e00ff */
[----:B------:R-:W-:Y:S02]  /*18c0*/  IMAD.U32 R6, RZ, RZ, UR4 ;  /* 0x00000004ff067e24 */ /* 0x000fe4000f8e00ff */
[----:B------:R-:W-:-:S02]  /*18d0*/  IMAD.U32 R7, RZ, RZ, UR5 ;  /* 0x00000005ff077e24 */ /* 0x000fc4000f8e00ff */
[----:B------:R-:W-:Y:S02]  /*18e0*/  IMAD.U32 R11, RZ, RZ, UR7 ;  /* 0x00000007ff0b7e24 */ /* 0x000fe4000f8e00ff */
[----:B------:R-:W-:Y:S02]  /*18f0*/  IMAD.MOV.U32 R8, RZ, RZ, 0x1e1 ;  /* 0x000001e1ff087424 */ /* 0x000fe400078e00ff */
[----:B------:R-:W-:Y:S02]  /*1900*/  IMAD.MOV.U32 R12, RZ, RZ, 0x1 ;  /* 0x00000001ff0c7424 */ /* 0x000fe400078e00ff */
[----:B0-----:R-:W-:-:S07]  /*1910*/  IMAD.MOV.U32 R13, RZ, RZ, RZ ;  /* 0x000000ffff0d7224 */ /* 0x001fce00078e00ff */
[----:B------:R-:W-:-:S07]  /*1920*/  LEPC R20, `(.L_x_21) ;  /* 0x000000001014794e */ /* 0x000fce0000000000 */
[----:B-1---5:R-:W-:Y:S05]  /*1930*/  CALL.ABS.NOINC R14 ;  /* 0x000000000e007343 */ /* 0x022fea0003c00000 */
.L_x_21:
[----:B------:R-:W-:-:S13]  /*1940*/  ISETP.NE.AND P0, PT, R104, 0x3, PT ;  /* 0x000000036800780c */ /* 0x000fda0003f05270 */
[----:B------:R-:W-:Y:S05]  /*1950*/  @!P0 BRA `(.L_x_22) ;  /* 0x0000000000048947 */ /* 0x000fea0003800000 */
[----:B------:R-:W-:Y:S01]  /*1960*/  BPT.TRAP 0x1 ;  /* 0x000000040000795c */ /* 0x000fe20000300000 */
.L_x_22:
[----:B0-----:R-:W-:Y:S02]  /*1970*/  IMAD.U32 R3, RZ, RZ, UR38 ;  /* 0x00000026ff037e24 */ /* 0x001fe4000f8e00ff */
[----:B------:R-:W-:-:S03]  /*1980*/  IMAD.U32 R0, RZ, RZ, UR39 ;  /* 0x00000027ff007e24 */ /* 0x000fc6000f8e00ff */
[----:B------:R-:W-:Y:S02]  /*1990*/  LEA R3, R3, UR41, 0x3 ;  /* 0x0000002903037c11 */ /* 0x000fe4000f8e18ff */
[----:B------:R-:W-:-:S04]  /*19a0*/  SHF.L.U32 R0, R0, 0x1f, RZ ;  /* 0x0000001f00007819 */ /* 0x000fc800000006ff */
[----:B------:R0:W1:Y:S01]  /*19b0*/  SYNCS.PHASECHK.TRANS64.TRYWAIT P1, [R3+URZ], R0 ;  /* 0x00000000030075a7 */ /* 0x000062000802017f */
[----:B------:R-:W-:Y:S05]  /*19c0*/  @!P0 BRA `(.L_x_23) ;  /* 0x0000000000048947 */ /* 0x000fea0003800000 */
[----:B------:R-:W-:Y:S01]  /*19d0*/  BPT.TRAP 0x1 ;  /* 0x000000040000795c */ /* 0x000fe20000300000 */
.L_x_23:
[----:B------:R-:W-:-:S05]  /*19e0*/  IMAD.U32 R4, RZ, RZ, UR42 ;  /* 0x0000002aff047e24 */ /* 0x000fca000f8e00ff */
[----:B------:R-:W-:Y:S01]  /*19f0*/  ISETP.GE.AND P2, PT, R4, 0x1, PT ;  /* 0x000000010400780c */ /* 0x000fe20003f46270 */
[----:B-1----:R-:W-:-:S12]  /*1a00*/  @P1 BRA `(.L_x_24) ;  /* 0x0000000000081947 */ /* 0x002fd80003800000 */
[----:B------:R-:W1:Y:S02]  /*1a10*/  SYNCS.PHASECHK.TRANS64.TRYWAIT P1, [R3+URZ], R0 ;  /* 0x00000000030075a7 */ /* 0x000e64000802017f */
[----:B-1----:R-:W-:Y:S05]  /*1a20*/  @!P1 BRA `(.L_x_25) ;  /* 0x0000006000d09947 */ /* 0x002fea0003800000 */
.L_x_24:
[----:B------:R-:W-:Y:S05]  /*1a30*/  WARPSYNC.ALL ;  /* 0x0000000000007948 */ /* 0x000fea0003800000 */
[----:B------:R-:W-:Y:S01]  /*1a40*/  UIADD3 UR4, UR41, 0x180, URZ ;  /* 0x0000018029047890 */ /* 0x000fe2000fffe03f */
[----:B------:R-:W-:Y:S01]  /*1a50*/  WARPGROUP.ARRIVE ;  /* 0x00000000000079c5 */ /* 0x000fe20000000000 */
[----:B------:R-:W-:Y:S02]  /*1a60*/  UIADD3 UR5, UR41, 0x12180, URZ ;  /* 0x0001218029057890 */ /* 0x000fe4000fffe03f */
[----:B------:R-:W-:Y:S02]  /*1a70*/  USHF.R.U32.HI UR4, URZ, 0x4, UR4 ;  /* 0x000000043f047899 */ /* 0x000fe40008011604 */
[----:B------:R-:W-:-:S02]  /*1a80*/  USHF.R.U32.HI UR5, URZ, 0x4, UR5 ;  /* 0x000000043f057899 */ /* 0x000fc40008011605 */
[----:B------:R-:W-:Y:S02]  /*1a90*/  ULOP3.LUT UR4, UR4, 0x3fff, URZ, 0xc0, !UPT ;  /* 0x00003fff04047892 */ /* 0x000fe4000f8ec03f */
[----:B------:R-:W-:Y:S02]  /*1aa0*/  ULOP3.LUT UR5, UR5, 0x3fff, URZ, 0xc0, !UPT ;  /* 0x00003fff05057892 */ /* 0x000fe4000f8ec03f */
[----:B------:R-:W-:Y:S02]  /*1ab0*/  ULOP3.LUT UR8, UR4, 0x10000, URZ, 0xfc, !UPT ;  /* 0x0001000004087892 */ /* 0x000fe4000f8efc3f */
[----:B------:R-:W-:Y:S02]  /*1ac0*/  ULOP3.LUT UR9, UR5, 0x10000, URZ, 0xfc, !UPT ;  /* 0x0001000005097892 */ /* 0x000fe4000f8efc3f */
[----:B------:R-:W-:Y:S02]  /*1ad0*/  ULEA UR10, UR38, UR8, 0x9 ;  /* 0x00000008260a7291 */ /* 0x000fe4000f8e483f */
[----:B------:R-:W-:Y:S01]  /*1ae0*/  ULEA UR11, UR38, UR9, 0xa ;  /* 0x00000009260b7291 */ /* 0x000fe2000f8e503f */
[----:B------:R-:W-:Y:S01]  /*1af0*/  UMOV UR5, 0x40000040 ;  /* 0x4000004000057882 */ /* 0x000fe20000000000 */
[----:B------:R-:W-:-:S03]  /*1b00*/  UMOV UR7, 0x40000040 ;  /* 0x4000004000077882 */ /* 0x000fc60000000000 */
[----:B------:R-:W-:Y:S02]  /*1b10*/  UMOV UR4, UR10 ;  /* 0x0000000a00047c82 */ /* 0x000fe40008000000 */
[----:B------:R-:W-:Y:S02]  /*1b20*/  UMOV UR6, UR11 ;  /* 0x0000000b00067c82 */ /* 0x000fe40008000000 */
[----:B------:R-:W-:Y:S01]  /*1b30*/  HGMMA.64x128x8.F32.TF32 R24, gdesc[UR4], RZ, !UPT, gsb0 ;  /* 0x05e00000041879f0 */ /* 0x000fe2000c0028ff */
[----:B------:R-:W-:Y:S02]  /*1b40*/  UIADD3 UR4, UR10, 0x2, URZ ;  /* 0x000000020a047890 */ /* 0x000fe4000fffe03f */
[----:B------:R-:W-:Y:S01]  /*1b50*/  UIADD3 UR6, UR11, 0x2, URZ ;  /* 0x000000020b067890 */ /* 0x000fe2000fffe03f */
[----:B------:R-:W-:Y:S01]  /*1b60*/  UMOV UR5, 0x40000040 ;  /* 0x4000004000057882 */ /* 0x000fe20000000000 */
[----:B------:R-:W-:Y:S01]  /*1b70*/  UMOV UR7, 0x40000040 ;  /* 0x4000004000077882 */ /* 0x000fe20000000000 */
[----:B------:R-:W-:-:S02]  /*1b80*/  WARPGROUP.DEPBAR.LE gsb0, 0x0 ;  /* 0x00008000000079c5 */ /* 0x000fc40000010000 */
[----:B------:R-:W-:-:S06]  /*1b90*/  WARPGROUP.ARRIVE ;  /* 0x00000000000079c5 */ /* 0x000fcc0000000000 */
[----:B------:R-:W-:Y:S01]  /*1ba0*/  HGMMA.64x128x8.F32.TF32 R24, gdesc[UR4], R24, gsb0 ;  /* 0x05e00000041879f0 */ /* 0x000fe20008002818 */
[----:B------:R-:W-:Y:S02]  /*1bb0*/  UIADD3 UR4, UR10, 0x4, URZ ;  /* 0x000000040a047890 */ /* 0x000fe4000fffe03f */
[----:B------:R-:W-:Y:S01]  /*1bc0*/  UIADD3 UR6, UR11, 0x4, URZ ;  /* 0x000000040b067890 */ /* 0x000fe2000fffe03f */
[----:B------:R-:W-:Y:S01]  /*1bd0*/  UMOV UR5, 0x40000040 ;  /* 0x4000004000057882 */ /* 0x000fe20000000000 */
[----:B------:R-:W-:Y:S01]  /*1be0*/  UMOV UR7, 0x40000040 ;  /* 0x4000004000077882 */ /* 0x000fe20000000000 */
[----:B------:R-:W-:Y:S02]  /*1bf0*/  WARPGROUP.DEPBAR.LE gsb0, 0x0 ;  /* 0x00008000000079c5 */ /* 0x000fe40000010000 */
        /* <DEDUP_REMOVED lines=8> */
[----:B------:R-:W-:Y:S03]  /*1c80*/  HGMMA.64x128x8.F32.TF32 R24, gdesc[UR4], R24, gsb0 ;  /* 0x05e00000041879f0 */ /* 0x000fe60008002818 */
[----:B------:R-:W-:Y:S02]  /*1c90*/  WARPGROUP.DEPBAR.LE gsb0, 0x0 ;  /* 0x00008000000079c5 */ /* 0x000fe40000010000 */
[----:B------:R-:W-:Y:S05]  /*1ca0*/  @!P2 BRA `(.L_x_26) ;  /* 0x000000040014a947 */ /* 0x000fea0003800000 */
[----:B------:R-:W-:Y:S01]  /*1cb0*/  UIADD3 UR4, UR38, 0x1, URZ ;  /* 0x0000000126047890 */ /* 0x000fe2000fffe03f */
[----:B01----:R-:W-:Y:S02]  /*1cc0*/  IMAD.U32 R0, RZ, RZ, UR42 ;  /* 0x0000002aff007e24 */ /* 0x003fe4000f8e00ff */
[----:B------:R-:W-:Y:S01]  /*1cd0*/  IMAD.U32 R3, RZ, RZ, UR38 ;  /* 0x00000026ff037e24 */ /* 0x000fe2000f8e00ff */
[----:B------:R-:W-:-:S04]  /*1ce0*/  UISETP.NE.AND UP0, UPT, UR4, 0x9, UPT ;  /* 0x000000090400788c */ /* 0x000fc8000bf05270 */
[----:B------:R-:W-:Y:S02]  /*1cf0*/  USEL UR5, URZ, 0x1, UP0 ;  /* 0x000000013f057887 */ /* 0x000fe40008000000 */
[----:B------:R-:W-:Y:S02]  /*1d00*/  USEL UR10, UR4, URZ, UP0 ;  /* 0x0000003f040a7287 */ /* 0x000fe40008000000 */
[----:B------:R-:W-:-:S06]  /*1d10*/  ULOP3.LUT UR5, UR39, UR5, URZ, 0x3c, !UPT ;  /* 0x0000000527057292 */ /* 0x000fcc000f8e3c3f */
[----:B------:R-:W-:-:S07]  /*1d20*/  IMAD.U32 R6, RZ, RZ, UR5 ;  /* 0x00000005ff067e24 */ /* 0x000fce000f8e00ff */
.L_x_33:
[----:B------:R-:W-:Y:S05]  /*1d30*/  @!P0 BRA `(.L_x_27) ;  /* 0x0000000000048947 */ /* 0x000fea0003800000 */
[----:B------:R-:W-:Y:S01]  /*1d40*/  BPT.TRAP 0x1 ;  /* 0x000000040000795c */ /* 0x000fe20000300000 */
.L_x_27:
[----:B------:R-:W-:Y:S01]  /*1d50*/  ULEA UR4, UR10, UR41, 0x3 ;  /* 0x000000290a047291 */ /* 0x000fe2000f8e183f */
[----:B------:R-:W-:-:S08]  /*1d60*/  SHF.L.U32 R4, R6, 0x1f, RZ ;  /* 0x0000001f06047819 */ /* 0x000fd000000006ff */
[----:B------:R0:W1:Y:S01]  /*1d70*/  SYNCS.PHASECHK.TRANS64.TRYWAIT P1, [UR4], R4 ;  /* 0x00000004ff0075a7 */ /* 0x0000620008020144 */
[----:B------:R-:W-:Y:S05]  /*1d80*/  @!P0 BRA `(.L_x_28) ;  /* 0x0000000000048947 */ /* 0x000fea0003800000 */
[----:B------:R-:W-:Y:S01]  /*1d90*/  BPT.TRAP 0x1 ;  /* 0x000000040000795c */ /* 0x000fe20000300000 */
.L_x_28:
[----:B-1----:R-:W-:Y:S05]  /*1da0*/  @P1 BRA `(.L_x_29) ;  /* 0x0000000000081947 */ /* 0x002fea0003800000 */
[----:B------:R-:W1:Y:S02]  /*1db0*/  SYNCS.PHASECHK.TRANS64.TRYWAIT P1, [UR4], R4 ;  /* 0x00000004ff0075a7 */ /* 0x000e640008020144 */
[----:B-1----:R-:W-:Y:S05]  /*1dc0*/  @!P1 BRA `(.L_x_30) ;  /* 0x0000005c00fc9947 */ /* 0x002fea0003800000 */
.L_x_29:
[----:B------:R-:W-:Y:S01]  /*1dd0*/  ULEA UR11, UR10, UR8, 0x9 ;  /* 0x000000080a0b7291 */ /* 0x000fe2000f8e483f */
[----:B------:R-:W-:Y:S01]  /*1de0*/  WARPGROUP.ARRIVE ;  /* 0x00000000000079c5 */ /* 0x000fe20000000000 */
[----:B------:R-:W-:Y:S01]  /*1df0*/  ULEA UR12, UR10, UR9, 0xa ;  /* 0x000000090a0c7291 */ /* 0x000fe2000f8e503f */
[----:B------:R-:W-:Y:S01]  /*1e00*/  UMOV UR5, 0x40000040 ;  /* 0x4000004000057882 */ /* 0x000fe20000000000 */
[----:B------:R-:W-:-:S03]  /*1e10*/  UMOV UR7, 0x40000040 ;  /* 0x4000004000077882 */ /* 0x000fc60000000000 */
[----:B------:R-:W-:Y:S02]  /*1e20*/  UMOV UR4, UR11 ;  /* 0x0000000b00047c82 */ /* 0x000fe40008000000 */
[----:B------:R-:W-:Y:S02]  /*1e30*/  UMOV UR6, UR12 ;  /* 0x0000000c00067c82 */ /* 0x000fe40008000000 */
[----:B------:R-:W-:Y:S01]  /*1e40*/  HGMMA.64x128x8.F32.TF32 R24, gdesc[UR4], R24, gsb0 ;  /* 0x05e00000041879f0 */ /* 0x000fe20008002818 */
        /* <DEDUP_REMOVED lines=23> */
[----:B------:R-:W-:Y:S01]  /*1fc0*/  BPT.TRAP 0x1 ;  /* 0x000000040000795c */ /* 0x000fe20000300000 */
.L_x_31:
[----:B------:R-:W-:-:S13]  /*1fd0*/  ISETP.NE.AND P1, PT, R103, RZ, PT ;  /* 0x000000ff6700720c */ /* 0x000fda0003f25270 */
[----:B01----:R-:W-:-:S05]  /*1fe0*/  @P1 LEA R4, R3, UR41, 0x3 ;  /* 0x0000002903041c11 */ /* 0x003fca000f8e18ff */
[----:B------:R-:W-:-:S05]  /*1ff0*/  @P1 VIADD R5, R4, 0x48 ;  /* 0x0000004804051836 */ /* 0x000fca0000000000 */
[----:B------:R-:W-:-:S04]  /*2000*/  @P1 PRMT R5, R88, 0x654, R5 ;  /* 0x0000065458051816 */ /* 0x000fc80000000005 */
[----:B------:R0:W-:Y:S01]  /*2010*/  @P1 SYNCS.ARRIVE.TRANS64.RED.A1T0 RZ, [R5+URZ], RZ ;  /* 0x000000ff05ff19a7 */ /* 0x0001e2000810043f */
[----:B------:R-:W-:-:S13]  /*2020*/  ISETP.GT.U32.AND P1, PT, R23, 0x1, PT ;  /* 0x000000011700780c */ /* 0x000fda0003f24070 */
[----:B0-----:R-:W-:Y:S05]  /*2030*/  @P1 BRA `(.L_x_32) ;  /* 0x0000000000041947 */ /* 0x001fea0003800000 */
[----:B------:R-:W-:Y:S01]  /*2040*/  BPT.TRAP 0x1 ;  /* 0x000000040000795c */ /* 0x000fe20000300000 */
.L_x_32:
[----:B------:R-:W-:Y:S01]  /*2050*/  UIADD3 UR10, UR10, 0x1, URZ ;  /* 0x000000010a0a7890 */ /* 0x000fe2000fffe03f */
[C---:B------:R-:W-:Y:S01]  /*2060*/  ISETP.GT.AND P2, PT, R0.reuse, 0x1, PT ;  /* 0x000000010000780c */ /* 0x040fe20003f44270 */
[----:B------:R-:W-:Y:S02]  /*2070*/  VIADD R3, R3, 0x1 ;  /* 0x0000000103037836 */ /* 0x000fe40000000000 */
[----:B------:R-:W-:Y:S01]  /*2080*/  UISETP.NE.AND UP0, UPT, UR10, 0x9, UPT ;  /* 0x000000090a00788c */ /* 0x000fe2000bf05270 */
[----:B------:R-:W-:Y:S02]  /*2090*/  VIADD R0, R0, 0xffffffff ;  /* 0xffffffff00007836 */ /* 0x000fe40000000000 */
[C---:B------:R-:W-:Y:S01]  /*20a0*/  ISETP.NE.AND P1, PT, R3.reuse, 0x9, PT ;  /* 0x000000090300780c */ /* 0x040fe20003f25270 */
[----:B------:R-:W-:Y:S02]  /*20b0*/  USEL UR4, URZ, 0x1, UP0 ;  /* 0x000000013f047887 */ /* 0x000fe40008000000 */
[----:B------:R-:W-:Y:S01]  /*20c0*/  USEL UR10, UR10, URZ, UP0 ;  /* 0x0000003f0a0a7287 */ /* 0x000fe20008000000 */
[----:B------:R-:W-:-:S03]  /*20d0*/  SEL R3, R3, RZ, P1 ;  /* 0x000000ff03037207 */ /* 0x000fc60000800000 */
[----:B------:R-:W-:Y:S01]  /*20e0*/  LOP3.LUT R6, R6, UR4, RZ, 0x3c, !PT ;  /* 0x0000000406067c12 */ /* 0x000fe2000f8e3cff */
[----:B------:R-:W-:Y:S07]  /*20f0*/  @P2 BRA `(.L_x_33) ;  /* 0xfffffffc000c2947 */ /* 0x000fee000383ffff */
.L_x_26:
[----:B01----:R-:W0:Y:S01]  /*2100*/  LDC R0, c[0x0][0x28c] ;  /* 0x0000a300ff007b82 */ /* 0x003e220000000800 */
[----:B------:R-:W-:-:S04]  /*2110*/  IMAD.U32 R3, RZ, RZ, UR47 ;  /* 0x0000002fff037e24 */ /* 0x000fc8000f8e00ff */
[----:B------:R1:W-:Y:S01]  /*2120*/  SYNCS.ARRIVE.TRANS64.A1T0 RZ, [R3+UR46], RZ ;  /* 0x000000ff03ff79a7 */ /* 0x0003e2000810002e */
[----:B0-----:R-:W-:-:S13]  /*2130*/  ISETP.GE.AND P1, PT, R0, 0x1, PT ;  /* 0x000000010000780c */ /* 0x001fda0003f26270 */
[----:B-1----:R-:W-:Y:S05]  /*2140*/  @!P1 BRA `(.L_x_34) ;  /* 0x0000000000449947 */ /* 0x002fea0003800000 */
[----:B------:R-:W-:Y:S05]  /*2150*/  @!P0 BRA `(.L_x_35) ;  /* 0x0000000000048947 */ /* 0x000fea0003800000 */
[----:B------:R-:W-:Y:S01]  /*2160*/  BPT.TRAP 0x1 ;  /* 0x000000040000795c */ /* 0x000fe20000300000 */
.L_x_35:
[----:B------:R-:W-:-:S13]  /*2170*/  ISETP.NE.AND P0, PT, R103, RZ, PT ;  /* 0x000000ff6700720c */ /* 0x000fda0003f05270 */
[----:B------:R-:W-:-:S05]  /*2180*/  VOTEU.ANY UP0, P0 ;  /* 0x00000000003f7886 */ /* 0x000fca0000000100 */
[----:B------:R-:W-:-:S06]  /*2190*/  @UP0 UIADD3 UR4, UR38, UR42, URZ ;  /* 0x0000002a26040290 */ /* 0x000fcc000fffe03f */
[----:B------:R-:W-:Y:S02]  /*21a0*/  IMAD.U32 R4, RZ, RZ, UR4 ;  /* 0x00000004ff047e24 */ /* 0x000fe4000f8e00ff */
[----:B------:R-:W-:Y:S02]  /*21b0*/  IMAD.U32 R3, RZ, RZ, UR4 ;  /* 0x00000004ff037e24 */ /* 0x000fe4000f8e00ff */
[----:B------:R-:W-:-:S05]  /*21c0*/  @P0 IMAD.WIDE.U32 R4, R4, 0x38e38e39, RZ ;  /* 0x38e38e3904040825 */ /* 0x000fca00078e00ff */
[----:B------:R-:W-:-:S05]  /*21d0*/  @P0 SHF.R.U32.HI R0, RZ, 0x1, R5 ;  /* 0x00000001ff000819 */ /* 0x000fca0000011605 */
[----:B------:R-:W-:-:S05]  /*21e0*/  @P0 IMAD R0, R0, -0x9, R3 ;  /* 0xfffffff700000824 */ /* 0x000fca00078e0203 */
[----:B------:R-:W-:-:S05]  /*21f0*/  @P0 LEA R0, R0, UR41, 0x3 ;  /* 0x0000002900000c11 */ /* 0x000fca000f8e18ff */
[----:B------:R-:W-:-:S05]  /*2200*/  @P0 VIADD R3, R0, 0x48 ;  /* 0x0000004800030836 */ /* 0x000fca0000000000 */
[----:B------:R-:W-:-:S04]  /*2210*/  @P0 PRMT R3, R88, 0x654, R3 ;  /* 0x0000065458030816 */ /* 0x000fc80000000003 */
[----:B------:R0:W-:Y:S01]  /*2220*/  @P0 SYNCS.ARRIVE.TRANS64.RED.A1T0 RZ, [R3+URZ], RZ ;  /* 0x000000ff03ff09a7 */ /* 0x0001e2000810043f */
[----:B------:R-:W-:-:S13]  /*2230*/  ISETP.GT.U32.AND P0, PT, R23, 0x1, PT ;  /* 0x000000011700780c */ /* 0x000fda0003f04070 */
[----:B0-----:R-:W-:Y:S05]  /*2240*/  @P0 BRA `(.L_x_34) ;  /* 0x0000000000040947 */ /* 0x001fea0003800000 */
[----:B------:R-:W-:Y:S01]  /*2250*/  BPT.TRAP 0x1 ;  /* 0x000000040000795c */ /* 0x000fe20000300000 */
.L_x_34:
[----:B------:R-:W-:Y:S01]  /*2260*/  SHF.L.U32 R0, R105, 0x1f, RZ ;  /* 0x0000001f69007819 */ /* 0x000fe200000006ff */
[----:B------:R-:W-:Y:S01]  /*2270*/  UIADD3 UR38, UR38, UR45, URZ ;  /* 0x0000002d26267290 */ /* 0x000fe2000fffe03f */
[----:B------:R-:W-:Y:S01]  /*2280*/  SHF.R.S32.HI R11, RZ, 0x1f, R19 ;  /* 0x0000001fff0b7819 */ /* 0x000fe20000011413 */
[----:B------:R-:W-:Y:S01]  /*2290*/  UISETP.GE.U32.AND UP1, UPT, UR45, 0x9, UPT ;  /* 0x000000092d00788c */ /* 0x000fe2000bf26070 */
[----:B------:R-:W0:Y:S01]  /*22a0*/  SYNCS.PHASECHK.TRANS64.TRYWAIT P0, [UR43+0x8], R0 ;  /* 0x00000800ff0075a7 */ /* 0x000e22000800016b */
[----:B------:R-:W-:-:S04]  /*22b0*/  UISETP.GT.U32.AND UP0, UPT, UR38, 0x8, UPT ;  /* 0x000000082600788c */ /* 0x000fc8000bf04070 */
[----:B------:R-:W-:-:S04]  /*22c0*/  UISETP.LT.U32.AND UP0, UPT, UR45, 0x9, UP0 ;  /* 0x000000092d00788c */ /* 0x000fc80008701070 */
[----:B------:R-:W-:Y:S02]  /*22d0*/  USEL UR6, URZ, 0x1, !UP0 ;  /* 0x000000013f067887 */ /* 0x000fe4000c000000 */
[----:B------:R-:W-:Y:S02]  /*22e0*/  @UP1 UIMAD.WIDE.U32 UR4, UR38, 0x38e38e39, URZ ;  /* 0x38e38e39260418a5 */ /* 0x000fe4000f8e003f */
[----:B------:R-:W-:Y:S02]  /*22f0*/  ULOP3.LUT UR39, UR39, UR6, URZ, 0x3c, !UPT ;  /* 0x0000000627277292 */ /* 0x000fe4000f8e3c3f */
[----:B------:R-:W-:-:S04]  /*2300*/  @UP1 USHF.R.U32.HI UR4, URZ, 0x1, UR5 ;  /* 0x000000013f041899 */ /* 0x000fc80008011605 */
[----:B------:R-:W-:Y:S01]  /*2310*/  @UP1 ULOP3.LUT UR39, UR39, 0x1, UR4, 0x78, !UPT ;  /* 0x0000000127271892 */ /* 0x000fe2000f8e7804 */
[----:B0-----:R-:W-:Y:S11]  /*2320*/  @!P0 BRA `(.L_x_36) ;  /* 0x0000005800bc8947 */ /* 0x001ff60003800000 */
.L_x_195:
[----:B------:R-:W-:Y:S01]  /*2330*/  IMAD.SHL.U32 R7, R22, 0x40, RZ ;  /* 0x0000004016077824 */ /* 0x000fe200078e00ff */
[----:B------:R-:W-:Y:S01]  /*2340*/  ULDC UR6, c[0x0][0x284] ;  /* 0x0000a10000067ab9 */ /* 0x000fe20000000800 */
[----:B------:R-:W-:Y:S01]  /*2350*/  IMAD.SHL.U32 R12, R18, 0x80, RZ ;  /* 0x00000080120c7824 */ /* 0x000fe200078e00ff */
[----:B------:R-:W-:Y:S01]  /*2360*/  ULDC.64 UR4, c[0x0][0x5d0] ;  /* 0x0001740000047ab9 */ /* 0x000fe20000000a00 */
[----:B------:R-:W-:Y:S01]  /*2370*/  IMAD.WIDE R20, R22, 0x40, R92 ;  /* 0x0000004016147825 */ /* 0x000fe200078e025c */
[----:B------:R-:W-:Y:S01]  /*2380*/  ISETP.GE.AND P0, PT, R7, UR6, PT ;  /* 0x0000000607007c0c */ /* 0x000fe2000bf06270 */
[----:B------:R-:W-:Y:S01]  /*2390*/  ULDC UR6, c[0x0][0x288] ;  /* 0x0000a20000067ab9 */ /* 0x000fe20000000800 */
[----:B------:R-:W-:Y:S01]  /*23a0*/  SHF.R.S32.HI R13, RZ, 0x1f, R12 ;  /* 0x0000001fff0d7819 */ /* 0x000fe2000001140c */
[----:B0-----:R-:W-:Y:S01]  /*23b0*/  IMAD R0, R11, UR4, RZ ;  /* 0x000000040b007c24 */ /* 0x001fe2000f8e02ff */
[----:B------:R-:W-:Y:S01]  /*23c0*/  ISETP.GE.OR P0, PT, R12, UR6, P0 ;  /* 0x000000060c007c0c */ /* 0x000fe20008706670 */
[----:B------:R-:W-:-:S04]  /*23d0*/  IMAD.WIDE.U32 R4, R19, UR4, R94 ;  /* 0x0000000413047c25 */ /* 0x000fc8000f8e005e */
[----:B------:R-:W-:Y:S01]  /*23e0*/  IMAD R3, R19, UR5, R0 ;  /* 0x0000000513037c24 */ /* 0x000fe2000f8e0200 */
[----:B------:R-:W-:Y:S01]  /*23f0*/  IADD3 R4, P1, R12, R4, RZ ;  /* 0x000000040c047210 */ /* 0x000fe20007f3e0ff */
[----:B------:R-:W-:Y:S02]  /*2400*/  ULDC.64 UR4, c[0x0][0x5c8] ;  /* 0x0001720000047ab9 */ /* 0x000fe40000000a00 */
[----:B------:R-:W-:Y:S01]  /*2410*/  IMAD R9, R21, UR4, RZ ;  /* 0x0000000415097c24 */ /* 0x000fe2000f8e02ff */
[----:B------:R-:W-:-:S03]  /*2420*/  IADD3.X R5, R13, R5, R3, P1, !PT ;  /* 0x000000050d057210 */ /* 0x000fc60000ffe403 */
[C---:B------:R-:W-:Y:S02]  /*2430*/  IMAD R9, R20.reuse, UR5, R9 ;  /* 0x0000000514097c24 */ /* 0x040fe4000f8e0209 */
[----:B------:R-:W-:Y:S01]  /*2440*/  IMAD.WIDE.U32 R106, R20, UR4, R4 ;  /* 0x00000004146a7c25 */ /* 0x000fe2000f8e0004 */
[----:B------:R-:W-:Y:S06]  /*2450*/  @P0 BRA `(.L_x_37) ;  /* 0x0000003c00d80947 */ /* 0x000fec0003800000 */
[----:B-----5:R-:W-:Y:S01]  /*2460*/  FSETP.NEU.AND P0, PT, R90, RZ, PT ;  /* 0x000000ff5a00720b */ /* 0x020fe20003f0d000 */
[----:B------:R-:W-:Y:S01]  /*2470*/  IMAD.IADD R3, R99, 0x1, -R12 ;  /* 0x0000000163037824 */ /* 0x000fe200078e0a0c */
[----:B------:R-:W-:Y:S01]  /*2480*/  BSSY B0, `(.L_x_37) ;  /* 0x00003f3000007945 */ /* 0x000fe20003800000 */
[----:B------:R-:W-:Y:S02]  /*2490*/  IMAD.IADD R0, R102, 0x1, -R7 ;  /* 0x0000000166007824 */ /* 0x000fe400078e0a07 */
[----:B------:R-:W-:Y:S01]  /*24a0*/  IMAD.IADD R115, R107, 0x1, R9 ;  /* 0x000000016b737824 */ /* 0x000fe200078e0209 */
[----:B------:R-:W-:-:S04]  /*24b0*/  ISETP.GT.AND P2, PT, R3, RZ, PT ;  /* 0x000000ff0300720c */ /* 0x000fc80003f44270 */
[----:B------:R-:W-:-:S03]  /*24c0*/  ISETP.GT.AND P3, PT, R0, RZ, P2 ;  /* 0x000000ff0000720c */ /* 0x000fc60001764270 */
[----:B------:R-:W-:Y:S10]  /*24d0*/  @!P0 BRA `(.L_x_38) ;  /* 0x0000002c001c8947 */ /* 0x000ff40003800000 */
[----:B------:R-:W0:Y:S01]  /*24e0*/  LDC.64 R108, c[0x0][0x5b8] ;  /* 0x00016e00ff6c7b82 */ /* 0x000e220000000a00 */
[----:B------:R-:W-:-:S07]  /*24f0*/  ULDC.64 UR4, c[0x0][0x5c0] ;  /* 0x0001700000047ab9 */ /* 0x000fce0000000a00 */
[----:B------:R-:W1:Y:S08]  /*2500*/  LDC.64 R110, c[0x0][0x5b0] ;  /* 0x00016c00ff6e7b82 */ /* 0x000e700000000a00 */
[----:B------:R-:W2:Y:S01]  /*2510*/  LDC.64 R112, c[0x0][0x5a8] ;  /* 0x00016a00ff707b82 */ /* 0x000ea20000000a00 */
[-C--:B0-----:R-:W-:Y:S02]  /*2520*/  IMAD R6, R11, R108.reuse, RZ ;  /* 0x0000006c0b067224 */ /* 0x081fe400078e02ff */
[----:B------:R-:W-:-:S04]  /*2530*/  IMAD.WIDE.U32 R4, R19, R108, R94 ;  /* 0x0000006c13047225 */ /* 0x000fc800078e005e */
[----:B------:R-:W-:Y:S01]  /*2540*/  IMAD R107, R19, R109, R6 ;  /* 0x0000006d136b7224 */ /* 0x000fe200078e0206 */
[----:B------:R-:W-:Y:S01]  /*2550*/  IADD3 R6, P0, R12, R4, RZ ;  /* 0x000000040c067210 */ /* 0x000fe20007f1e0ff */
[----:B-1----:R-:W-:-:S03]  /*2560*/  IMAD R4, R21, R110, RZ ;  /* 0x0000006e15047224 */ /* 0x002fc600078e02ff */
[----:B------:R-:W-:Y:S01]  /*2570*/  IADD3.X R7, R13, R5, R107, P0, !PT ;  /* 0x000000050d077210 */ /* 0x000fe200007fe46b */
[C---:B------:R-:W-:Y:S02]  /*2580*/  IMAD R21, R20.reuse, R111, R4 ;  /* 0x0000006f14157224 */ /* 0x040fe400078e0204 */
[----:B------:R-:W-:-:S04]  /*2590*/  IMAD.WIDE.U32 R4, R20, R110, R6 ;  /* 0x0000006e14047225 */ /* 0x000fc800078e0006 */
[----:B------:R-:W-:Y:S01]  /*25a0*/  IMAD.IADD R5, R5, 0x1, R21 ;  /* 0x0000000105057824 */ /* 0x000fe200078e0215 */
[----:B--2---:R-:W-:-:S04]  /*25b0*/  LEA R10, P0, R4, R112, 0x2 ;  /* 0x00000070040a7211 */ /* 0x004fc800078010ff */
[----:B------:R-:W-:-:S05]  /*25c0*/  LEA.HI.X R11, R4, R113, R5, 0x2, P0 ;  /* 0x00000071040b7211 */ /* 0x000fca00000f1405 */
[----:B------:R0:W2:Y:S01]  /*25d0*/  @P3 LDG.E.LTC128B R18, desc[UR36][R10.64] ;  /* 0x000000240a123981 */ /* 0x0000a2000c1e1920 */
[----:B------:R-:W-:Y:S01]  /*25e0*/  IMAD.WIDE.U32 R4, R20, R110, R12 ;  /* 0x0000006e14047225 */ /* 0x000fe200078e000c */
[----:B------:R-:W-:Y:S01]  /*25f0*/  LEA R8, P1, R106, UR4, 0x2 ;  /* 0x000000046a087c11 */ /* 0x000fe2000f8210ff */
[----:B------:R-:W-:Y:S01]  /*2600*/  BSSY B1, `(.L_x_39) ;  /* 0x0000014000017945 */ /* 0x000fe20003800000 */
[----:B------:R-:W-:-:S04]  /*2610*/  IADD3 R14, P0, R94, R4, RZ ;  /* 0x000000045e0e7210 */ /* 0x000fc80007f1e0ff */
[----:B------:R-:W-:Y:S01]  /*2620*/  IADD3.X R15, R95, R21, R5, P0, !PT ;  /* 0x000000155f0f7210 */ /* 0x000fe200007fe405 */
[C---:B0-----:R-:W-:Y:S01]  /*2630*/  IMAD.SHL.U32 R10, R110.reuse, 0x8, RZ ;  /* 0x000000086e0a7824 */ /* 0x041fe200078e00ff */
[----:B------:R-:W-:Y:S02]  /*2640*/  ISETP.GT.AND P0, PT, R3, 0x1, PT ;  /* 0x000000010300780c */ /* 0x000fe40003f04270 */
[----:B------:R-:W-:Y:S01]  /*2650*/  SHF.L.U64.HI R11, R110, 0x3, R111 ;  /* 0x000000036e0b7819 */ /* 0x000fe2000001026f */
[----:B------:R-:W-:-:S04]  /*2660*/  IMAD.WIDE.U32 R14, R19, R108, R14 ;  /* 0x0000006c130e7225 */ /* 0x000fc800078e000e */
[----:B------:R-:W-:Y:S01]  /*2670*/  IMAD.IADD R5, R107, 0x1, R15 ;  /* 0x000000016b057824 */ /* 0x000fe200078e020f */
[----:B------:R-:W-:Y:S01]  /*2680*/  LEA R4, P4, R14, R112, 0x2 ;  /* 0x000000700e047211 */ /* 0x000fe200078810ff */
[----:B------:R-:W-:-:S03]  /*2690*/  IMAD.WIDE.U32 R10, R20, R110, R10 ;  /* 0x0000006e140a7225 */ /* 0x000fc600078e000a */
[----:B------:R-:W-:Y:S02]  /*26a0*/  LEA.HI.X R5, R14, R113, R5, 0x2, P4 ;  /* 0x000000710e057211 */ /* 0x000fe400020f1405 */
[----:B--2---:R-:W-:-:S05]  /*26b0*/  LOP3.LUT R9, R18, 0xffffe000, RZ, 0xc0, !PT ;  /* 0xffffe00012097812 */ /* 0x004fca00078ec0ff */
[----:B------:R-:W-:-:S04]  /*26c0*/  FMUL R9, R9, R90 ;  /* 0x0000005a09097220 */ /* 0x000fc80000400000 */
[----:B------:R-:W-:Y:S01]  /*26d0*/  FFMA R109, R24, R89, R9 ;  /* 0x00000059186d7223 */ /* 0x000fe20000000009 */
[----:B------:R-:W-:Y:S02]  /*26e0*/  LEA.HI.X R9, R106, UR5, R115, 0x2, P1 ;  /* 0x000000056a097c11 */ /* 0x000fe400088f1473 */
[----:B------:R-:W-:Y:S02]  /*26f0*/  ISETP.GT.AND P1, PT, R0, RZ, P0 ;  /* 0x000000ff0000720c */ /* 0x000fe40000724270 */
[----:B------:R-:W-:-:S05]  /*2700*/  F2FP.TF32.F32.PACK_B R109, R109 ;  /* 0x0000006dff6d723e */ /* 0x000fca00024050ff */
[----:B------:R0:W-:Y:S06]  /*2710*/  @P3 STG.E desc[UR36][R8.64], R109 ;  /* 0x0000006d08003986 */ /* 0x0001ec000c101924 */
[----:B------:R-:W-:Y:S05]  /*2720*/  @!P1 BRA `(.L_x_40) ;  /* 0x0000000000049947 */ /* 0x000fea0003800000 */
[----:B------:R1:W5:Y:S02]  /*2730*/  LDG.E.LTC128B R18, desc[UR36][R4.64+0x4] ;  /* 0x0000042404127981 */ /* 0x000364000c1e1920 */
.L_x_40:
[----:B------:R-:W-:Y:S05]  /*2740*/  BSYNC B1 ;  /* 0x0000000000017941 */ /* 0x000fea0003800000 */
.L_x_39:
[----:B-----5:R-:W-:Y:S01]  /*2750*/  LOP3.LUT R15, R18, 0xffffe000, RZ, 0xc0, !PT ;  /* 0xffffe000120f7812 */ /* 0x020fe200078ec0ff */
[----:B------:R-:W-:Y:S01]  /*2760*/  IMAD.IADD R21, R21, 0x1, R11 ;  /* 0x0000000115157824 */ /* 0x000fe200078e020b */
[----:B------:R-:W-:Y:S02]  /*2770*/  IADD3 R11, P3, R6, R10, RZ ;  /* 0x0000000a060b7210 */ /* 0x000fe40007f7e0ff */
[----:B------:R-:W-:Y:S01]  /*2780*/  ISETP.GT.AND P2, PT, R0, 0x8, P2 ;  /* 0x000000080000780c */ /* 0x000fe20001744270 */
[----:B------:R-:W-:Y:S02]  /*2790*/  FMUL R6, R15, R90 ;  /* 0x0000005a0f067220 */ /* 0x000fe40000400000 */
[----:B------:R-:W-:Y:S01]  /*27a0*/  IMAD.X R20, R21, 0x1, R7, P3 ;  /* 0x0000000115147824 */ /* 0x000fe200018e0607 */
[----:B------:R-:W-:Y:S01]  /*27b0*/  LEA R14, P3, R11, R112, 0x2 ;  /* 0x000000700b0e7211 */ /* 0x000fe200078610ff */
[----:B------:R-:W-:Y:S01]  /*27c0*/  FFMA R25, R25, R89, R6 ;  /* 0x0000005919197223 */ /* 0x000fe20000000006 */
[----:B------:R-:W-:-:S02]  /*27d0*/  @P1 IMAD.MOV.U32 R6, RZ, RZ, R8 ;  /* 0x000000ffff061224 */ /* 0x000fc400078e0008 */
[----:B------:R-:W-:Y:S01]  /*27e0*/  @P1 IMAD.MOV.U32 R7, RZ, RZ, R9 ;  /* 0x000000ffff071224 */ /* 0x000fe200078e0009 */
[----:B------:R-:W-:Y:S02]  /*27f0*/  LEA.HI.X R15, R11, R113, R20, 0x2, P3 ;  /* 0x000000710b0f7211 */ /* 0x000fe400018f1414 */
[----:B------:R-:W-:-:S05]  /*2800*/  F2FP.TF32.F32.PACK_B R25, R25 ;  /* 0x00000019ff19723e */ /* 0x000fca00024050ff */
[----:B------:R2:W-:Y:S04]  /*2810*/  @P1 STG.E desc[UR36][R6.64+0x4], R25 ;  /* 0x0000041906001986 */ /* 0x0005e8000c101924 */
[----:B------:R-:W3:Y:S01]  /*2820*/  @P2 LDG.E.LTC128B R18, desc[UR36][R14.64] ;  /* 0x000000240e122981 */ /* 0x000ee2000c1e1920 */
[----:B------:R-:W-:Y:S01]  /*2830*/  IADD3 R12, P1, P3, R94, R10, R12 ;  /* 0x0000000a5e0c7210 */ /* 0x000fe20007b3e00c */
[----:B------:R-:W-:Y:S01]  /*2840*/  BSSY B1, `(.L_x_41) ;  /* 0x0000011000017945 */ /* 0x000fe20003800000 */
[----:B------:R-:W-:Y:S02]  /*2850*/  ISETP.GT.AND P0, PT, R0, 0x8, P0 ;  /* 0x000000080000780c */ /* 0x000fe40000704270 */
[----:B------:R-:W-:Y:S02]  /*2860*/  IADD3.X R13, R95, R21, R13, P1, P3 ;  /* 0x000000155f0d7210 */ /* 0x000fe40000fe640d */
[----:B------:R-:W-:Y:S01]  /*2870*/  LEA R10, P1, R91, R8, 0x2 ;  /* 0x000000085b0a7211 */ /* 0x000fe200078210ff */
[----:B------:R-:W-:Y:S01]  /*2880*/  IMAD.WIDE.U32 R12, R19, R108, R12 ;  /* 0x0000006c130c7225 */ /* 0x000fe200078e000c */
[----:B------:R-:W-:-:S03]  /*2890*/  SHF.L.U64.HI R19, R91, 0x2, R96 ;  /* 0x000000025b137819 */ /* 0x000fc60000010260 */
[----:B------:R-:W-:Y:S01]  /*28a0*/  IMAD.IADD R13, R107, 0x1, R13 ;  /* 0x000000016b0d7824 */ /* 0x000fe200078e020d */
[----:B--2---:R-:W-:-:S04]  /*28b0*/  LEA R6, P3, R12, R112, 0x2 ;  /* 0x000000700c067211 */ /* 0x004fc800078610ff */
[----:B------:R-:W-:Y:S02]  /*28c0*/  LEA.HI.X R7, R12, R113, R13, 0x2, P3 ;  /* 0x000000710c077211 */ /* 0x000fe400018f140d */
[----:B---3--:R-:W-:-:S05]  /*28d0*/  LOP3.LUT R11, R18, 0xffffe000, RZ, 0xc0, !PT ;  /* 0xffffe000120b7812 */ /* 0x008fca00078ec0ff */
[----:B------:R-:W-:-:S04]  /*28e0*/  FMUL R11, R11, R90 ;  /* 0x0000005a0b0b7220 */ /* 0x000fc80000400000 */
[----:B------:R-:W-:Y:S01]  /*28f0*/  FFMA R21, R26, R89, R11 ;  /* 0x000000591a157223 */ /* 0x000fe2000000000b */
[----:B------:R-:W-:-:S04]  /*2900*/  IMAD.X R11, R19, 0x1, R9, P1 ;  /* 0x00000001130b7824 */ /* 0x000fc800008e0609 */
[----:B------:R-:W-:-:S05]  /*2910*/  F2FP.TF32.F32.PACK_B R21, R21 ;  /* 0x00000015ff15723e */ /* 0x000fca00024050ff */
[----:B------:R2:W-:Y:S01]  /*2920*/  @P2 STG.E desc[UR36][R10.64], R21 ;  /* 0x000000150a002986 */ /* 0x0005e2000c101924 */
[----:B------:R-:W-:Y:S05]  /*2930*/  @!P0 BRA `(.L_x_42) ;  /* 0x0000000000048947 */ /* 0x000fea0003800000 */
[----:B------:R3:W5:Y:S02]  /*2940*/  LDG.E.LTC128B R18, desc[UR36][R6.64+0x4] ;  /* 0x0000042406127981 */ /* 0x000764000c1e1920 */
.L_x_42:
[----:B------:R-:W-:Y:S05]  /*2950*/  BSYNC B1 ;  /* 0x0000000000017941 */ /* 0x000fea0003800000 */
.L_x_41:
[----:B-----5:R-:W-:Y:S01]  /*2960*/  LOP3.LUT R13, R18, 0xffffe000, RZ, 0xc0, !PT ;  /* 0xffffe000120d7812 */ /* 0x020fe200078ec0ff */
[----:B------:R-:W-:Y:S01]  /*2970*/  BSSY B1, `(.L_x_43) ;  /* 0x0000009000017945 */ /* 0x000fe20003800000 */
[----:B------:R-:W-:-:S03]  /*2980*/  ISETP.GT.AND P1, PT, R3, 0x8, PT ;  /* 0x000000080300780c */ /* 0x000fc60003f24270 */
[----:B------:R-:W-:Y:S01]  /*2990*/  FMUL R12, R13, R90 ;  /* 0x0000005a0d0c7220 */ /* 0x000fe20000400000 */
[----:B------:R-:W-:-:S03]  /*29a0*/  ISETP.GT.AND P2, PT, R0, RZ, P1 ;  /* 0x000000ff0000720c */ /* 0x000fc60000f44270 */
[----:B------:R-:W-:-:S05]  /*29b0*/  FFMA R27, R27, R89, R12 ;  /* 0x000000591b1b7223 */ /* 0x000fca000000000c */
[----:B------:R-:W-:-:S05]  /*29c0*/  F2FP.TF32.F32.PACK_B R27, R27 ;  /* 0x0000001bff1b723e */ /* 0x000fca00024050ff */
[----:B------:R4:W-:Y:S01]  /*29d0*/  @P0 STG.E desc[UR36][R10.64+0x4], R27 ;  /* 0x0000041b0a000986 */ /* 0x0009e2000c101924 */
[----:B------:R-:W-:Y:S05]  /*29e0*/  @!P2 BRA `(.L_x_44) ;  /* 0x000000000004a947 */ /* 0x000fea0003800000 */
[----:B------:R0:W5:Y:S02]  /*29f0*/  LDG.E.LTC128B R18, desc[UR36][R4.64+0x20] ;  /* 0x0000202404127981 */ /* 0x000164000c1e1920 */
.L_x_44:
[----:B------:R-:W-:Y:S05]  /*2a00*/  BSYNC B1 ;  /* 0x0000000000017941 */ /* 0x000fea0003800000 */
.L_x_43:
        /* <DEDUP_REMOVED lines=10> */
.L_x_46:
[----:B------:R-:W-:Y:S05]  /*2ab0*/  BSYNC B1 ;  /* 0x0000000000017941 */ /* 0x000fea0003800000 */
.L_x_45:
[----:B0----5:R-:W-:Y:S01]  /*2ac0*/  LOP3.LUT R13, R18, 0xffffe000, RZ, 0xc0, !PT ;  /* 0xffffe000120d7812 */ /* 0x021fe200078ec0ff */
[----:B------:R-:W-:Y:S01]  /*2ad0*/  BSSY B1, `(.L_x_47) ;  /* 0x0000008000017945 */ /* 0x000fe20003800000 */
[----:B------:R-:W-:-:S03]  /*2ae0*/  ISETP.GT.AND P1, PT, R0, 0x8, P1 ;  /* 0x000000080000780c */ /* 0x000fc60000f24270 */
[----:B------:R-:W-:-:S04]  /*2af0*/  FMUL R12, R13, R90 ;  /* 0x0000005a0d0c7220 */ /* 0x000fc80000400000 */
[----:B------:R-:W-:-:S05]  /*2b00*/  FFMA R29, R29, R89, R12 ;  /* 0x000000591d1d7223 */ /* 0x000fca000000000c */
[----:B------:R-:W-:-:S05]  /*2b10*/  F2FP.TF32.F32.PACK_B R29, R29 ;  /* 0x0000001dff1d723e */ /* 0x000fca00024050ff */
[----:B------:R0:W-:Y:S01]  /*2b20*/  @P3 STG.E desc[UR36][R8.64+0x24], R29 ;  /* 0x0000241d08003986 */ /* 0x0001e2000c101924 */
[----:B------:R-:W-:Y:S05]  /*2b30*/  @!P1 BRA `(.L_x_48) ;  /* 0x0000000000049947 */ /* 0x000fea0003800000 */
[----:B------:R0:W5:Y:S02]  /*2b40*/  LDG.E.LTC128B R18, desc[UR36][R6.64+0x20] ;  /* 0x0000202406127981 */ /* 0x000164000c1e1920 */
.L_x_48:
[----:B------:R-:W-:Y:S05]  /*2b50*/  BSYNC B1 ;  /* 0x0000000000017941 */ /* 0x000fea0003800000 */
.L_x_47:
[----:B-----5:R-:W-:Y:S01]  /*2b60*/  LOP3.LUT R13, R18, 0xffffe000, RZ, 0xc0, !PT ;  /* 0xffffe000120d7812 */ /* 0x020fe200078ec0ff */
        /* <DEDUP_REMOVED lines=8> */
.L_x_50:
[----:B------:R-:W-:Y:S05]  /*2bf0*/  BSYNC B1 ;  /* 0x0000000000017941 */ /* 0x000fea0003800000 */
.L_x_49:
[----:B0----5:R-:W-:Y:S01]  /*2c00*/  LOP3.LUT R13, R18, 0xffffe000, RZ, 0xc0, !PT ;  /* 0xffffe000120d7812 */ /* 0x021fe200078ec0ff */
        /* <DEDUP_REMOVED lines=9> */
.L_x_52:
[----:B------:R-:W-:Y:S05]  /*2ca0*/  BSYNC B1 ;  /* 0x0000000000017941 */ /* 0x000fea0003800000 */
.L_x_51:
        /* <DEDUP_REMOVED lines=10> */
.L_x_54:
[----:B------:R-:W-:Y:S05]  /*2d50*/  BSYNC B1 ;  /* 0x0000000000017941 */ /* 0x000fea0003800000 */
.L_x_53:
        /* <DEDUP_REMOVED lines=9> */
.L_x_56:
[----:B------:R-:W-:Y:S05]  /*2df0*/  BSYNC B1 ;  /* 0x0000000000017941 */ /* 0x000fea0003800000 */
.L_x_55:
        /* <DEDUP_REMOVED lines=9> */
.L_x_58:
[----:B------:R-:W-:Y:S05]  /*2e90*/  BSYNC B1 ;  /* 0x0000000000017941 */ /* 0x000fea0003800000 */
.L_x_57:
        /* <DEDUP_REMOVED lines=10> */
.L_x_60:
[----:B------:R-:W-:Y:S05]  /*2f40*/  BSYNC B1 ;  /* 0x0000000000017941 */ /* 0x000fea0003800000 */
.L_x_59:
        /* <DEDUP_REMOVED lines=10> */
.L_x_62:
[----:B------:R-:W-:Y:S05]  /*2ff0*/  BSYNC B1 ;  /* 0x0000000000017941 */ /* 0x000fea0003800000 */
.L_x_61:
        /* <DEDUP_REMOVED lines=9> */
.L_x_64:
[----:B------:R-:W-:Y:S05]  /*3090*/  BSYNC B1 ;  /* 0x0000000000017941 */ /* 0x000fea0003800000 */
.L_x_63:
        /* <DEDUP_REMOVED lines=9> */
.L_x_66:
[----:B------:R-:W-:Y:S05]  /*3130*/  BSYNC B1 ;  /* 0x0000000000017941 */ /* 0x000fea0003800000 */
.L_x_65:
        /* <DEDUP_REMOVED lines=10> */
.L_x_68:
[----:B------:R-:W-:Y:S05]  /*31e0*/  BSYNC B1 ;  /* 0x0000000000017941 */ /* 0x000fea0003800000 */
.L_x_67:
        /* <DEDUP_REMOVED lines=10> */
.L_x_70:
[----:B------:R-:W-:Y:S05]  /*3290*/  BSYNC B1 ;  /* 0x0000000000017941 */ /* 0x000fea0003800000 */
.L_x_69:
        /* <DEDUP_REMOVED lines=9> */
.L_x_72:
[----:B------:R-:W-:Y:S05]  /*3330*/  BSYNC B1 ;  /* 0x0000000000017941 */ /* 0x000fea0003800000 */
.L_x_71:
        /* <DEDUP_REMOVED lines=9> */
.L_x_74:
[----:B------:R-:W-:Y:S05]  /*33d0*/  BSYNC B1 ;  /* 0x0000000000017941 */ /* 0x000fea0003800000 */
.L_x_73:
        /* <DEDUP_REMOVED lines=10> */
.L_x_76:
[----:B------:R-:W-:Y:S05]  /*3480*/  BSYNC B1 ;  /* 0x0000000000017941 */ /* 0x000fea0003800000 */
.L_x_75:
        /* <DEDUP_REMOVED lines=10> */
.L_x_78:
[----:B------:R-:W-:Y:S05]  /*3530*/  BSYNC B1 ;  /* 0x0000000000017941 */ /* 0x000fea0003800000 */
.L_x_77:
        /* <DEDUP_REMOVED lines=9> */
.L_x_80:
[----:B------:R-:W-:Y:S05]  /*35d0*/  BSYNC B1 ;  /* 0x0000000000017941 */ /* 0x000fea0003800000 */
.L_x_79:
        /* <DEDUP_REMOVED lines=9> */
.L_x_82:
[----:B------:R-:W-:Y:S05]  /*3670*/  BSYNC B1 ;  /* 0x0000000000017941 */ /* 0x000fea0003800000 */
.L_x_81:
        /* <DEDUP_REMOVED lines=10> */
.L_x_84:
[----:B------:R-:W-:Y:S05]  /*3720*/  BSYNC B1 ;  /* 0x0000000000017941 */ /* 0x000fea0003800000 */
.L_x_83:
        /* <DEDUP_REMOVED lines=10> */
.L_x_86:
[----:B------:R-:W-:Y:S05]  /*37d0*/  BSYNC B1 ;  /* 0x0000000000017941 */ /* 0x000fea0003800000 */
.L_x_85:
        /* <DEDUP_REMOVED lines=9> */
.L_x_88:
[----:B------:R-:W-:Y:S05]  /*3870*/  BSYNC B1 ;  /* 0x0000000000017941 */ /* 0x000fea0003800000 */
.L_x_87:
        /* <DEDUP_REMOVED lines=9> */
.L_x_90:
[----:B------:R-:W-:Y:S05]  /*3910*/  BSYNC B1 ;  /* 0x0000000000017941 */ /* 0x000fea0003800000 */
.L_x_89:
        /* <DEDUP_REMOVED lines=10> */
.L_x_92:
[----:B------:R-:W-:Y:S05]  /*39c0*/  BSYNC B1 ;  /* 0x0000000000017941 */ /* 0x000fea0003800000 */
.L_x_91:
        /* <DEDUP_REMOVED lines=10> */
.L_x_94:
[----:B------:R-:W-:Y:S05]  /*3a70*/  BSYNC B1 ;  /* 0x0000000000017941 */ /* 0x000fea0003800000 */
.L_x_93:
        /* <DEDUP_REMOVED lines=9> */
.L_x_96:
[----:B------:R-:W-:Y:S05]  /*3b10*/  BSYNC B1 ;  /* 0x0000000000017941 */ /* 0x000fea0003800000 */
.L_x_95:
        /* <DEDUP_REMOVED lines=9> */
.L_x_98:
[----:B------:R-:W-:Y:S05]  /*3bb0*/  BSYNC B1 ;  /* 0x0000000000017941 */ /* 0x000fea0003800000 */
.L_x_97:
        /* <DEDUP_REMOVED lines=10> */
.L_x_100:
[----:B------:R-:W-:Y:S05]  /*3c60*/  BSYNC B1 ;  /* 0x0000000000017941 */ /* 0x000fea0003800000 */
.L_x_99:
        /* <DEDUP_REMOVED lines=10> */
.L_x_102:
[----:B------:R-:W-:Y:S05]  /*3d10*/  BSYNC B1 ;  /* 0x0000000000017941 */ /* 0x000fea0003800000 */
.L_x_101:
        /* <DEDUP_REMOVED lines=9> */
.L_x_104:
[----:B------:R-:W-:Y:S05]  /*3db0*/  BSYNC B1 ;  /* 0x0000000000017941 */ /* 0x000fea0003800000 */
.L_x_103:
        /* <DEDUP_REMOVED lines=9> */
.L_x_106:
[----:B------:R-:W-:Y:S05]  /*3e50*/  BSYNC B1 ;  /* 0x0000000000017941 */ /* 0x000fea0003800000 */
.L_x_105:
        /* <DEDUP_REMOVED lines=10> */
.L_x_108:
[----:B------:R-:W-:Y:S05]  /*3f00*/  BSYNC B1 ;  /* 0x0000000000017941 */ /* 0x000fea0003800000 */
.L_x_107:
        /* <DEDUP_REMOVED lines=10> */
.L_x_110:
[----:B------:R-:W-:Y:S05]  /*3fb0*/  BSYNC B1 ;  /* 0x0000000000017941 */ /* 0x000fea0003800000 */
.L_x_109:
        /* <DEDUP_REMOVED lines=9> */
.L_x_112:
[----:B------:R-:W-:Y:S05]  /*4050*/  BSYNC B1 ;  /* 0x0000000000017941 */ /* 0x000fea0003800000 */
.L_x_111:
        /* <DEDUP_REMOVED lines=9> */
.L_x_114:
[----:B------:R-:W-:Y:S05]  /*40f0*/  BSYNC B1 ;  /* 0x0000000000017941 */ /* 0x000fea0003800000 */
.L_x_113:
        /* <DEDUP_REMOVED lines=10> */
.L_x_116:
[----:B------:R-:W-:Y:S05]  /*41a0*/  BSYNC B1 ;  /* 0x0000000000017941 */ /* 0x000fea0003800000 */
.L_x_115:
        /* <DEDUP_REMOVED lines=10> */
.L_x_118:
[----:B------:R-:W-:Y:S05]  /*4250*/  BSYNC B1 ;  /* 0x0000000000017941 */ /* 0x000fea0003800000 */
.L_x_117:
        /* <DEDUP_REMOVED lines=9> */
.L_x_120:
[----:B------:R-:W-:Y:S05]  /*42f0*/  BSYNC B1 ;  /* 0x0000000000017941 */ /* 0x000fea0003800000 */
.L_x_119:
        /* <DEDUP_REMOVED lines=9> */
.L_x_122:
[----:B------:R-:W-:Y:S05]  /*4390*/  BSYNC B1 ;  /* 0x0000000000017941 */ /* 0x000fea0003800000 */
.L_x_121:
        /* <DEDUP_REMOVED lines=10> */
.L_x_124:
[----:B------:R-:W-:Y:S05]  /*4440*/  BSYNC B1 ;  /* 0x0000000000017941 */ /* 0x000fea0003800000 */
.L_x_123:
        /* <DEDUP_REMOVED lines=10> */
.L_x_126:
[----:B------:R-:W-:Y:S05]  /*44f0*/  BSYNC B1 ;  /* 0x0000000000017941 */ /* 0x000fea0003800000 */
.L_x_125:
        /* <DEDUP_REMOVED lines=9> */
.L_x_128:
[----:B------:R-:W-:Y:S05]  /*4590*/  BSYNC B1 ;  /* 0x0000000000017941 */ /* 0x000fea0003800000 */
.L_x_127:
        /* <DEDUP_REMOVED lines=9> */
.L_x_130:
[----:B------:R-:W-:Y:S05]  /*4630*/  BSYNC B1 ;  /* 0x0000000000017941 */ /* 0x000fea0003800000 */
.L_x_129:
        /* <DEDUP_REMOVED lines=10> */
.L_x_132:
[----:B------:R-:W-:Y:S05]  /*46e0*/  BSYNC B1 ;  /* 0x0000000000017941 */ /* 0x000fea0003800000 */
.L_x_131:
        /* <DEDUP_REMOVED lines=10> */
.L_x_134:
[----:B------:R-:W-:Y:S05]  /*4790*/  BSYNC B1 ;  /* 0x0000000000017941 */ /* 0x000fea0003800000 */
.L_x_133:
        /* <DEDUP_REMOVED lines=9> */
.L_x_136:
[----:B------:R-:W-:Y:S05]  /*4830*/  BSYNC B1 ;  /* 0x0000000000017941 */ /* 0x000fea0003800000 */
.L_x_135:
        /* <DEDUP_REMOVED lines=9> */
.L_x_138:
[----:B------:R-:W-:Y:S05]  /*48d0*/  BSYNC B1 ;  /* 0x0000000000017941 */ /* 0x000fea0003800000 */
.L_x_137:
        /* <DEDUP_REMOVED lines=10> */
.L_x_140:
[----:B------:R-:W-:Y:S05]  /*4980*/  BSYNC B1 ;  /* 0x0000000000017941 */ /* 0x000fea0003800000 */
.L_x_139:
        /* <DEDUP_REMOVED lines=10> */
.L_x_142:
[----:B------:R-:W-:Y:S05]  /*4a30*/  BSYNC B1 ;  /* 0x0000000000017941 */ /* 0x000fea0003800000 */
.L_x_141:
        /* <DEDUP_REMOVED lines=9> */
.L_x_144:
[----:B------:R-:W-:Y:S05]  /*4ad0*/  BSYNC B1 ;  /* 0x0000000000017941 */ /* 0x000fea0003800000 */
.L_x_143:
        /* <DEDUP_REMOVED lines=9> */
.L_x_146:
[----:B------:R-:W-:Y:S05]  /*4b70*/  BSYNC B1 ;  /* 0x0000000000017941 */ /* 0x000fea0003800000 */
.L_x_145:
        /* <DEDUP_REMOVED lines=10> */
.L_x_148:
[----:B------:R-:W-:Y:S05]  /*4c20*/  BSYNC B1 ;  /* 0x0000000000017941 */ /* 0x000fea0003800000 */
.L_x_147:
        /* <DEDUP_REMOVED lines=10> */
.L_x_150:
[----:B------:R-:W-:Y:S05]  /*4cd0*/  BSYNC B1 ;  /* 0x0000000000017941 */ /* 0x000fea0003800000 */
.L_x_149:
        /* <DEDUP_REMOVED lines=9> */
.L_x_152:
[----:B------:R-:W-:Y:S05]  /*4d70*/  BSYNC B1 ;  /* 0x0000000000017941 */ /* 0x000fea0003800000 */
.L_x_151:
        /* <DEDUP_REMOVED lines=9> */
.L_x_154:
[----:B------:R-:W-:Y:S05]  /*4e10*/  BSYNC B1 ;  /* 0x0000000000017941 */ /* 0x000fea0003800000 */
.L_x_153:
        /* <DEDUP_REMOVED lines=10> */
.L_x_156:
[----:B------:R-:W-:Y:S05]  /*4ec0*/  BSYNC B1 ;  /* 0x0000000000017941 */ /* 0x000fea0003800000 */
.L_x_155:
        /* <DEDUP_REMOVED lines=10> */
.L_x_158:
[----:B------:R-:W-:Y:S05]  /*4f70*/  BSYNC B1 ;  /* 0x0000000000017941 */ /* 0x000fea0003800000 */
.L_x_157:
[----:B-----5:R-:W-:Y:S01]  /*4f80*/  LOP3.LUT R3, R18, 0xffffe000, RZ, 0xc0, !PT ;  /* 0xffffe00012037812 */ /* 0x020fe200078ec0ff */
[----:B------:R-:W-:Y:S01]  /*4f90*/  BSSY B1, `(.L_x_159) ;  /* 0x0000008000017945 */ /* 0x000fe20003800000 */
[----:B------:R-:W-:-:S03]  /*4fa0*/  ISETP.GT.AND P1, PT, R0, 0x8, P1 ;  /* 0x000000080000780c */ /* 0x000fc60000f24270 */
[----:B01----:R-:W-:-:S04]  /*4fb0*/  FMUL R4, R3, R90 ;  /* 0x0000005a03047220 */ /* 0x003fc80000400000 */
[----:B------:R-:W-:-:S05]  /*4fc0*/  FFMA R85, R85, R89, R4 ;  /* 0x0000005955557223 */ /* 0x000fca0000000004 */
[----:B------:R-:W-:-:S05]  /*4fd0*/  F2FP.TF32.F32.PACK_B R85, R85 ;  /* 0x00000055ff55723e */ /* 0x000fca00024050ff */
[----:B------:R0:W-:Y:S01]  /*4fe0*/  @P3 STG.E desc[UR36][R8.64+0x1e4], R85 ;  /* 0x0001e45508003986 */ /* 0x0001e2000c101924 */
[----:B------:R-:W-:Y:S05]  /*4ff0*/  @!P1 BRA `(.L_x_160) ;  /* 0x0000000000049947 */ /* 0x000fea0003800000 */
[----:B------:R1:W5:Y:S02]  /*5000*/  LDG.E.LTC128B R18, desc[UR36][R6.64+0x1e0] ;  /* 0x0001e02406127981 */ /* 0x000364000c1e1920 */
.L_x_160:
[----:B------:R-:W-:Y:S05]  /*5010*/  BSYNC B1 ;  /* 0x0000000000017941 */ /* 0x000fea0003800000 */
.L_x_159:
[----:B-----5:R-:W-:Y:S01]  /*5020*/  LOP3.LUT R3, R18, 0xffffe000, RZ, 0xc0, !PT ;  /* 0xffffe00012037812 */ /* 0x020fe200078ec0ff */
[----:B------:R-:W-:Y:S01]  /*5030*/  @P1 IMAD.MOV.U32 R4, RZ, RZ, R10 ;  /* 0x000000ffff041224 */ /* 0x000fe200078e000a */
[----:B------:R-:W-:Y:S01]  /*5040*/  ISETP.GT.AND P0, PT, R0, 0x8, P0 ;  /* 0x000000080000780c */ /* 0x000fe20000704270 */
[----:B------:R-:W-:Y:S01]  /*5050*/  @P1 IMAD.MOV.U32 R5, RZ, RZ, R11 ;  /* 0x000000ffff051224 */ /* 0x000fe200078e000b */
[----:B------:R-:W-:Y:S01]  /*5060*/  BSSY B1, `(.L_x_161) ;  /* 0x0000007000017945 */ /* 0x000fe20003800000 */
[----:B------:R-:W-:-:S04]  /*5070*/  FMUL R3, R3, R90 ;  /* 0x0000005a03037220 */ /* 0x000fc80000400000 */
[----:B------:R-:W-:-:S05]  /*5080*/  FFMA R3, R86, R89, R3 ;  /* 0x0000005956037223 */ /* 0x000fca0000000003 */
[----:B------:R-:W-:-:S05]  /*5090*/  F2FP.TF32.F32.PACK_B R3, R3 ;  /* 0x00000003ff03723e */ /* 0x000fca00024050ff */
[----:B------:R0:W-:Y:S01]  /*50a0*/  @P1 STG.E desc[UR36][R4.64+0x1e0], R3 ;  /* 0x0001e00304001986 */ /* 0x0001e2000c101924 */
[----:B------:R-:W-:Y:S05]  /*50b0*/  @!P0 BRA `(.L_x_162) ;  /* 0x0000000000048947 */ /* 0x000fea0003800000 */
[----:B------:R0:W5:Y:S02]  /*50c0*/  LDG.E.LTC128B R18, desc[UR36][R6.64+0x1e4] ;  /* 0x0001e42406127981 */ /* 0x000164000c1e1920 */
.L_x_162:
[----:B------:R-:W-:Y:S05]  /*50d0*/  BSYNC B1 ;  /* 0x0000000000017941 */ /* 0x000fea0003800000 */
.L_x_161:
[----:B------:R-:W-:Y:S05]  /*50e0*/  @!P0 BRA `(.L_x_163) ;  /* 0x0000001000b08947 */ /* 0x000fea0003800000 */
[----:B0----5:R-:W-:-:S05]  /*50f0*/  LOP3.LUT R3, R18, 0xffffe000, RZ, 0xc0, !PT ;  /* 0xffffe00012037812 */ /* 0x021fca00078ec0ff */
[----:B------:R-:W-:-:S04]  /*5100*/  FMUL R0, R3, R90 ;  /* 0x0000005a03007220 */ /* 0x000fc80000400000 */
[----:B------:R-:W-:-:S05]  /*5110*/  FFMA R87, R87, R89, R0 ;  /* 0x0000005957577223 */ /* 0x000fca0000000000 */
[----:B------:R-:W-:-:S05]  /*5120*/  F2FP.TF32.F32.PACK_B R87, R87 ;  /* 0x00000057ff57723e */ /* 0x000fca00024050ff */
[----:B------:R0:W-:Y:S01]  /*5130*/  STG.E desc[UR36][R10.64+0x1e4], R87 ;  /* 0x0001e4570a007986 */ /* 0x0001e2000c101924 */
[----:B------:R-:W-:Y:S05]  /*5140*/  BRA `(.L_x_163) ;  /* 0x0000001000987947 */ /* 0x000fea0003800000 */
.L_x_38:
[----:B------:R-:W-:Y:S01]  /*5150*/  ISETP.GT.AND P4, PT, R3, 0x1, PT ;  /* 0x000000010300780c */ /* 0x000fe20003f84270 */
[----:B------:R-:W-:Y:S01]  /*5160*/  ULDC.64 UR4, c[0x0][0x5c0] ;  /* 0x0001700000047ab9 */ /* 0x000fe20000000a00 */
[-C--:B------:R-:W-:Y:S01]  /*5170*/  FMUL R9, R24, R89.reuse ;  /* 0x0000005918097220 */ /* 0x080fe20000400000 */
[----:B------:R-:W-:Y:S01]  /*5180*/  LEA R4, P1, R106, UR4, 0x2 ;  /* 0x000000046a047c11 */ /* 0x000fe2000f8210ff */
[-C--:B------:R-:W-:Y:S01]  /*5190*/  FMUL R25, R25, R89.reuse ;  /* 0x0000005919197220 */ /* 0x080fe20000400000 */
[----:B------:R-:W-:Y:S01]  /*51a0*/  ISETP.GT.AND P0, PT, R0, RZ, P4 ;  /* 0x000000ff0000720c */ /* 0x000fe20002704270 */
[-C--:B------:R-:W-:Y:S01]  /*51b0*/  FMUL R11, R26, R89.reuse ;  /* 0x000000591a0b7220 */ /* 0x080fe20000400000 */
[----:B------:R-:W-:Y:S01]  /*51c0*/  ISETP.GT.AND P2, PT, R0, 0x8, P2 ;  /* 0x000000080000780c */ /* 0x000fe20001744270 */
[-C--:B------:R-:W-:Y:S01]  /*51d0*/  FMUL R27, R27, R89.reuse ;  /* 0x000000591b1b7220 */ /* 0x080fe20000400000 */
[----:B------:R-:W-:Y:S01]  /*51e0*/  LEA.HI.X R5, R106, UR5, R115, 0x2, P1 ;  /* 0x000000056a057c11 */ /* 0x000fe200088f1473 */
[----:B------:R-:W-:Y:S01]  /*51f0*/  FMUL R29, R29, R89 ;  /* 0x000000591d1d7220 */ /* 0x000fe20000400000 */
[----:B------:R-:W-:Y:S01]  /*5200*/  F2FP.TF32.F32.PACK_B R9, R9 ;  /* 0x00000009ff09723e */ /* 0x000fe200024050ff */
[-C--:B------:R-:W-:Y:S01]  /*5210*/  FMUL R31, R31, R89.reuse ;  /* 0x000000591f1f7220 */ /* 0x080fe20000400000 */
[----:B------:R-:W-:Y:S01]  /*5220*/  SHF.L.U64.HI R7, R91, 0x2, R96 ;  /* 0x000000025b077819 */ /* 0x000fe20000010260 */
[----:B------:R-:W-:Y:S01]  /*5230*/  FMUL R33, R33, R89 ;  /* 0x0000005921217220 */ /* 0x000fe20000400000 */
[----:B------:R-:W-:Y:S01]  /*5240*/  LEA R6, P1, R91, R4, 0x2 ;  /* 0x000000045b067211 */ /* 0x000fe200078210ff */
[----:B------:R0:W-:Y:S01]  /*5250*/  @P3 STG.E desc[UR36][R4.64], R9 ;  /* 0x0000000904003986 */ /* 0x0001e2000c101924 */
[----:B------:R-:W-:Y:S01]  /*5260*/  F2FP.TF32.F32.PACK_B R25, R25 ;  /* 0x00000019ff19723e */ /* 0x000fe200024050ff */
[----:B------:R-:W-:Y:S01]  /*5270*/  FMUL R13, R34, R89 ;  /* 0x00000059220d7220 */ /* 0x000fe20000400000 */
[----:B------:R-:W-:Y:S01]  /*5280*/  F2FP.TF32.F32.PACK_B R11, R11 ;  /* 0x0000000bff0b723e */ /* 0x000fe200024050ff */
[----:B------:R-:W-:Y:S01]  /*5290*/  IMAD.X R7, R7, 0x1, R5, P1 ;  /* 0x0000000107077824 */ /* 0x000fe200008e0605 */
[C---:B------:R-:W-:Y:S01]  /*52a0*/  ISETP.GT.AND P3, PT, R3.reuse, 0x8, PT ;  /* 0x000000080300780c */ /* 0x040fe20003f64270 */
[----:B------:R-:W-:Y:S01]  /*52b0*/  @P0 STG.E desc[UR36][R4.64+0x4], R25 ;  /* 0x0000041904000986 */ /* 0x000fe2000c101924 */
[----:B------:R-:W-:Y:S01]  /*52c0*/  ISETP.GT.AND P0, PT, R3, 0x9, PT ;  /* 0x000000090300780c */ /* 0x000fe20003f04270 */
[-C--:B------:R-:W-:Y:S01]  /*52d0*/  FMUL R35, R35, R89.reuse ;  /* 0x0000005923237220 */ /* 0x080fe20000400000 */
[C---:B------:R-:W-:Y:S01]  /*52e0*/  ISETP.GT.AND P4, PT, R0.reuse, 0x8, P4 ;  /* 0x000000080000780c */ /* 0x040fe20002784270 */
[----:B------:R1:W-:Y:S01]  /*52f0*/  @P2 STG.E desc[UR36][R6.64], R11 ;  /* 0x0000000b06002986 */ /* 0x0003e2000c101924 */
[----:B------:R-:W-:Y:S01]  /*5300*/  ISETP.GT.AND P1, PT, R0, RZ, P3 ;  /* 0x000000ff0000720c */ /* 0x000fe20001f24270 */
[-C--:B0-----:R-:W-:Y:S01]  /*5310*/  FMUL R9, R28, R89.reuse ;  /* 0x000000591c097220 */ /* 0x081fe20000400000 */
[C---:B------:R-:W-:Y:S01]  /*5320*/  ISETP.GT.AND P2, PT, R0.reuse, RZ, P0 ;  /* 0x000000ff0000720c */ /* 0x040fe20000744270 */
[-C--:B------:R-:W-:Y:S01]  /*5330*/  FMUL R37, R37, R89.reuse ;  /* 0x0000005925257220 */ /* 0x080fe20000400000 */
[----:B------:R-:W-:Y:S01]  /*5340*/  ISETP.GT.AND P3, PT, R0, 0x8, P3 ;  /* 0x000000080000780c */ /* 0x000fe20001f64270 */
[----:B------:R-:W-:Y:S01]  /*5350*/  FMUL R39, R39, R89 ;  /* 0x0000005927277220 */ /* 0x000fe20000400000 */
[----:B------:R-:W-:Y:S01]  /*5360*/  F2FP.TF32.F32.PACK_B R27, R27 ;  /* 0x0000001bff1b723e */ /* 0x000fe200024050ff */
[----:B------:R-:W-:Y:S01]  /*5370*/  FMUL R41, R41, R89 ;  /* 0x0000005929297220 */ /* 0x000fe20000400000 */
[----:B------:R-:W-:Y:S01]  /*5380*/  F2FP.TF32.F32.PACK_B R9, R9 ;  /* 0x00000009ff09723e */ /* 0x000fe200024050ff */
[----:B------:R-:W-:Y:S01]  /*5390*/  FMUL R43, R43, R89 ;  /* 0x000000592b2b7220 */ /* 0x000fe20000400000 */
[----:B------:R-:W-:Y:S01]  /*53a0*/  F2FP.TF32.F32.PACK_B R29, R29 ;  /* 0x0000001dff1d723e */ /* 0x000fe200024050ff */
[-C--:B-1----:R-:W-:Y:S01]  /*53b0*/  FMUL R11, R30, R89.reuse ;  /* 0x000000591e0b7220 */ /* 0x082fe20000400000 */
[----:B------:R-:W-:Y:S01]  /*53c0*/  @P4 STG.E desc[UR36][R6.64+0x4], R27 ;  /* 0x0000041b06004986 */ /* 0x000fe2000c101924 */
[----:B------:R-:W-:Y:S01]  /*53d0*/  ISETP.GT.AND P4, PT, R3, 0x11, PT ;  /* 0x000000110300780c */ /* 0x000fe20003f84270 */
[----:B------:R-:W-:Y:S01]  /*53e0*/  FMUL R45, R45, R89 ;  /* 0x000000592d2d7220 */ /* 0x000fe20000400000 */
[C---:B------:R-:W-:Y:S01]  /*53f0*/  ISETP.GT.AND P0, PT, R0.reuse, 0x8, P0 ;  /* 0x000000080000780c */ /* 0x040fe20000704270 */
[----:B------:R0:W-:Y:S01]  /*5400*/  @P1 STG.E desc[UR36][R4.64+0x20], R9 ;  /* 0x0000200904001986 */ /* 0x0001e2000c101924 */
[----:B------:R-:W-:Y:S01]  /*5410*/  F2FP.TF32.F32.PACK_B R11, R11 ;  /* 0x0000000bff0b723e */ /* 0x000fe200024050ff */
[----:B------:R-:W-:Y:S01]  /*5420*/  FMUL R47, R47, R89 ;  /* 0x000000592f2f7220 */ /* 0x000fe20000400000 */
[----:B------:R-:W-:Y:S01]  /*5430*/  F2FP.TF32.F32.PACK_B R31, R31 ;  /* 0x0000001fff1f723e */ /* 0x000fe200024050ff */
[----:B------:R-:W-:Y:S01]  /*5440*/  @P2 STG.E desc[UR36][R4.64+0x24], R29 ;  /* 0x0000241d04002986 */ /* 0x000fe2000c101924 */
[----:B------:R-:W-:Y:S01]  /*5450*/  ISETP.GT.AND P2, PT, R3, 0x10, PT ;  /* 0x000000100300780c */ /* 0x000fe20003f44270 */
[----:B------:R-:W-:Y:S01]  /*5460*/  FMUL R49, R49, R89 ;  /* 0x0000005931317220 */ /* 0x000fe20000400000 */
[----:B------:R-:W-:Y:S01]  /*5470*/  F2FP.TF32.F32.PACK_B R33, R33 ;  /* 0x00000021ff21723e */ /* 0x000fe200024050ff */
[----:B------:R1:W-:Y:S01]  /*5480*/  @P3 STG.E desc[UR36][R6.64+0x20], R11 ;  /* 0x0000200b06003986 */ /* 0x0003e2000c101924 */
[C---:B------:R-:W-:Y:S01]  /*5490*/  ISETP.GT.AND P1, PT, R0.reuse, RZ, P2 ;  /* 0x000000ff0000720c */ /* 0x040fe20001724270 */
[-C--:B------:R-:W-:Y:S01]  /*54a0*/  FMUL R51, R51, R89.reuse ;  /* 0x0000005933337220 */ /* 0x080fe20000400000 */
[----:B------:R-:W-:Y:S01]  /*54b0*/  ISETP.GT.AND P3, PT, R0, RZ, P4 ;  /* 0x000000ff0000720c */ /* 0x000fe20002764270 */
[----:B0-----:R-:W-:Y:S01]  /*54c0*/  FMUL R9, R32, R89 ;  /* 0x0000005920097220 */ /* 0x001fe20000400000 */
[----:B------:R-:W-:Y:S01]  /*54d0*/  ISETP.GT.AND P2, PT, R0, 0x8, P2 ;  /* 0x000000080000780c */ /* 0x000fe20001744270 */
[----:B------:R-:W-:Y:S01]  /*54e0*/  @P0 STG.E desc[UR36][R6.64+0x24], R31 ;  /* 0x0000241f06000986 */ /* 0x000fe2000c101924 */
[----:B------:R-:W-:Y:S01]  /*54f0*/  F2FP.TF32.F32.PACK_B R13, R13 ;  /* 0x0000000dff0d723e */ /* 0x000fe200024050ff */
[----:B------:R-:W-:Y:S01]  /*5500*/  FMUL R53, R53, R89 ;  /* 0x0000005935357220 */ /* 0x000fe20000400000 */
[----:B------:R-:W-:Y:S01]  /*5510*/  F2FP.TF32.F32.PACK_B R9, R9 ;  /* 0x00000009ff09723e */ /* 0x000fe200024050ff */
[-C--:B------:R-:W-:Y:S01]  /*5520*/  FMUL R55, R55, R89.reuse ;  /* 0x0000005937377220 */ /* 0x080fe20000400000 */
[----:B------:R-:W-:Y:S01]  /*5530*/  ISETP.GT.AND P0, PT, R3, 0x19, PT ;  /* 0x000000190300780c */ /* 0x000fe20003f04270 */
[----:B-1----:R-:W-:Y:S01]  /*5540*/  FMUL R11, R38, R89 ;  /* 0x00000059260b7220 */ /* 0x002fe20000400000 */
        /* <DEDUP_REMOVED lines=13> */
[-C--:B0-----:R-:W-:Y:S01]  /*5620*/  FMUL R9, R36, R89.reuse ;  /* 0x0000005924097220 */ /* 0x081fe20000400000 */
[C---:B------:R-:W-:Y:S01]  /*5630*/  ISETP.GT.AND P3, PT, R0.reuse, 0x8, P3 ;  /* 0x000000080000780c */ /* 0x040fe20001f64270 */
[----:B------:R-:W-:Y:S01]  /*5640*/  @P4 STG.E desc[UR36][R6.64+0x44], R35 ;  /* 0x0000442306004986 */ /* 0x000fe2000c101924 */
[----:B------:R-:W-:Y:S01]  /*5650*/  ISETP.GT.AND P4, PT, R3, 0x21, PT ;  /* 0x000000210300780c */ /* 0x000fe20003f84270 */
[----:B------:R-:W-:Y:S01]  /*5660*/  FMUL R63, R63, R89 ;  /* 0x000000593f3f7220 */ /* 0x000fe20000400000 */
[----:B------:R-:W-:Y:S01]  /*5670*/  F2FP.TF32.F32.PACK_B R9, R9 ;  /* 0x00000009ff09723e */ /* 0x000fe200024050ff */
[-C--:B------:R-:W-:Y:S01]  /*5680*/  FMUL R65, R65, R89.reuse ;  /* 0x0000005941417220 */ /* 0x080fe20000400000 */
[----:B------:R-:W-:Y:S01]  /*5690*/  ISETP.GT.AND P0, PT, R0, 0x8, P0 ;  /* 0x000000080000780c */ /* 0x000fe20000704270 */
[----:B-1----:R-:W-:Y:S01]  /*56a0*/  FMUL R13, R42, R89 ;  /* 0x000000592a0d7220 */ /* 0x002fe20000400000 */
[----:B------:R-:W-:Y:S01]  /*56b0*/  F2FP.TF32.F32.PACK_B R39, R39 ;  /* 0x00000027ff27723e */ /* 0x000fe200024050ff */
        /* <DEDUP_REMOVED lines=15> */
[----:B------:R-:W-:Y:S01]  /*57b0*/  ISETP.GT.AND P4, PT, R0, 0x8, P4 ;  /* 0x000000080000780c */ /* 0x000fe20002784270 */
[----:B------:R-:W-:Y:S01]  /*57c0*/  FMUL R73, R73, R89 ;  /* 0x0000005949497220 */ /* 0x000fe20000400000 */
[----:B------:R-:W-:Y:S01]  /*57d0*/  F2FP.TF32.F32.PACK_B R9, R9 ;  /* 0x00000009ff09723e */ /* 0x000fe200024050ff */
[-C--:B------:R-:W-:Y:S01]  /*57e0*/  FMUL R75, R75, R89.reuse ;  /* 0x000000594b4b7220 */ /* 0x080fe20000400000 */
[----:B------:R-:W-:Y:S01]  /*57f0*/  ISETP.GT.AND P0, PT, R3, 0x29, PT ;  /* 0x000000290300780c */ /* 0x000fe20003f04270 */
        /* <DEDUP_REMOVED lines=21> */
[C---:B------:R-:W-:Y:S01]  /*5950*/  ISETP.GT.AND P4, PT, R3.reuse, 0x30, PT ;  /* 0x000000300300780c */ /* 0x040fe20003f84270 */
[----:B-1----:R-:W-:Y:S01]  /*5960*/  FMUL R13, R50, R89 ;  /* 0x00000059320d7220 */ /* 0x002fe20000400000 */
[----:B------:R-:W-:Y:S01]  /*5970*/  F2FP.TF32.F32.PACK_B R51, R51 ;  /* 0x00000033ff33723e */ /* 0x000fe200024050ff */
[----:B------:R0:W-:Y:S01]  /*5980*/  @P1 STG.E desc[UR36][R4.64+0xa0], R9 ;  /* 0x0000a00904001986 */ /* 0x0001e2000c101924 */
[----:B------:R-:W-:Y:S01]  /*5990*/  ISETP.GT.AND P1, PT, R3, 0x31, PT ;  /* 0x000000310300780c */ /* 0x000fe20003f24270 */
[----:B------:R-:W-:Y:S01]  /*59a0*/  FMUL R87, R87, R89 ;  /* 0x0000005957577220 */ /* 0x000fe20000400000 */
[----:B------:R-:W-:Y:S01]  /*59b0*/  F2FP.TF32.F32.PACK_B R13, R13 ;  /* 0x0000000dff0d723e */ /* 0x000fe200024050ff */
[----:B------:R-:W-:Y:S01]  /*59c0*/  @P2 STG.E desc[UR36][R4.64+0xa4], R45 ;  /* 0x0000a42d04002986 */ /* 0x000fe2000c101924 */
[----:B------:R-:W-:-:S02]  /*59d0*/  ISETP.GT.AND P2, PT, R0, RZ, P4 ;  /* 0x000000ff0000720c */ /* 0x000fc40002744270 */
[----:B------:R-:W-:Y:S01]  /*59e0*/  F2FP.TF32.F32.PACK_B R53, R53 ;  /* 0x00000035ff35723e */ /* 0x000fe200024050ff */
[----:B------:R1:W-:Y:S01]  /*59f0*/  @P3 STG.E desc[UR36][R6.64+0xa0], R11 ;  /* 0x0000a00b06003986 */ /* 0x0003e2000c101924 */
[----:B------:R-:W-:Y:S02]  /*5a00*/  ISETP.GT.AND P3, PT, R0, RZ, P1 ;  /* 0x000000ff0000720c */ /* 0x000fe40000f64270 */
[----:B------:R-:W-:Y:S01]  /*5a10*/  F2FP.TF32.F32.PACK_B R55, R55 ;  /* 0x00000037ff37723e */ /* 0x000fe200024050ff */
[----:B0-----:R-:W-:Y:S01]  /*5a20*/  FMUL R9, R48, R89 ;  /* 0x0000005930097220 */ /* 0x001fe20000400000 */
[----:B------:R-:W-:Y:S01]  /*5a30*/  @P0 STG.E desc[UR36][R6.64+0xa4], R47 ;  /* 0x0000a42f06000986 */ /* 0x000fe2000c101924 */
[----:B------:R-:W-:Y:S02]  /*5a40*/  ISETP.GT.AND P0, PT, R0, 0x8, P4 ;  /* 0x000000080000780c */ /* 0x000fe40002704270 */
[----:B------:R-:W-:Y:S02]  /*5a50*/  F2FP.TF32.F32.PACK_B R57, R57 ;  /* 0x00000039ff39723e */ /* 0x000fe400024050ff */
[----:B------:R-:W-:Y:S01]  /*5a60*/  F2FP.TF32.F32.PACK_B R9, R9 ;  /* 0x00000009ff09723e */ /* 0x000fe200024050ff */
[----:B-1----:R-:W-:Y:S01]  /*5a70*/  FMUL R11, R54, R89 ;  /* 0x00000059360b7220 */ /* 0x002fe20000400000 */
[----:B------:R-:W-:-:S03]  /*5a80*/  F2FP.TF32.F32.PACK_B R59, R59 ;  /* 0x0000003bff3b723e */ /* 0x000fc600024050ff */
[----:B------:R0:W-:Y:S01]  /*5a90*/  @P2 STG.E desc[UR36][R4.64+0xc0], R9 ;  /* 0x0000c00904002986 */ /* 0x0001e2000c101924 */
[C---:B------:R-:W-:Y:S02]  /*5aa0*/  ISETP.GT.AND P2, PT, R3.reuse, 0x38, PT ;  /* 0x000000380300780c */ /* 0x040fe40003f44270 */
[----:B------:R-:W-:Y:S01]  /*5ab0*/  F2FP.TF32.F32.PACK_B R11, R11 ;  /* 0x0000000bff0b723e */ /* 0x000fe200024050ff */
[----:B------:R-:W-:Y:S01]  /*5ac0*/  @P3 STG.E desc[UR36][R4.64+0xc4], R49 ;  /* 0x0000c43104003986 */ /* 0x000fe2000c101924 */
[C---:B------:R-:W-:Y:S02]  /*5ad0*/  ISETP.GT.AND P3, PT, R0.reuse, 0x8, P1 ;  /* 0x000000080000780c */ /* 0x040fe40000f64270 */
[----:B------:R-:W-:Y:S01]  /*5ae0*/  ISETP.GT.AND P1, PT, R3, 0x39, PT ;  /* 0x000000390300780c */ /* 0x000fe20003f24270 */
[----:B------:R1:W-:Y:S01]  /*5af0*/  @P0 STG.E desc[UR36][R6.64+0xc0], R13 ;  /* 0x0000c00d06000986 */ /* 0x0003e2000c101924 */
[C---:B------:R-:W-:Y:S02]  /*5b00*/  ISETP.GT.AND P4, PT, R0.reuse, RZ, P2 ;  /* 0x000000ff0000720c */ /* 0x040fe40001784270 */
[----:B------:R-:W-:Y:S01]  /*5b10*/  ISETP.GT.AND P0, PT, R0, RZ, P1 ;  /* 0x000000ff0000720c */ /* 0x000fe20000f04270 */
[----:B0-----:R-:W-:Y:S01]  /*5b20*/  FMUL R9, R52, R89 ;  /* 0x0000005934097220 */ /* 0x001fe20000400000 */
[----:B------:R-:W-:-:S02]  /*5b30*/  ISETP.GT.AND P2, PT, R0, 0x8, P2 ;  /* 0x000000080000780c */ /* 0x000fc40001744270 */
[----:B------:R-:W-:Y:S02]  /*5b40*/  F2FP.TF32.F32.PACK_B R61, R61 ;  /* 0x0000003dff3d723e */ /* 0x000fe400024050ff */
[----:B------:R-:W-:Y:S01]  /*5b50*/  F2FP.TF32.F32.PACK_B R9, R9 ;  /* 0x00000009ff09723e */ /* 0x000fe200024050ff */
[----:B------:R-:W-:Y:S01]  /*5b60*/  @P3 STG.E desc[UR36][R6.64+0xc4], R51 ;  /* 0x0000c43306003986 */ /* 0x000fe2000c101924 */
[----:B------:R-:W-:Y:S01]  /*5b70*/  ISETP.GT.AND P3, PT, R0, 0x8, P1 ;  /* 0x000000080000780c */ /* 0x000fe20000f64270 */
[----:B-1----:R-:W-:Y:S01]  /*5b80*/  FMUL R13, R58, R89 ;  /* 0x000000593a0d7220 */ /* 0x002fe20000400000 */
[C---:B------:R-:W-:Y:S01]  /*5b90*/  ISETP.GT.AND P1, PT, R3.reuse, 0x40, PT ;  /* 0x000000400300780c */ /* 0x040fe20003f24270 */
[----:B------:R0:W-:Y:S01]  /*5ba0*/  @P4 STG.E desc[UR36][R4.64+0xe0], R9 ;  /* 0x0000e00904004986 */ /* 0x0001e2000c101924 */
[----:B------:R-:W-:Y:S02]  /*5bb0*/  F2FP.TF32.F32.PACK_B R63, R63 ;  /* 0x0000003fff3f723e */ /* 0x000fe400024050ff */
[----:B------:R-:W-:Y:S01]  /*5bc0*/  ISETP.GT.AND P4, PT, R0, RZ, P1 ;  /* 0x000000ff0000720c */ /* 0x000fe20000f84270 */
[----:B------:R-:W-:Y:S01]  /*5bd0*/  @P0 STG.E desc[UR36][R4.64+0xe4], R53 ;  /* 0x0000e43504000986 */ /* 0x000fe2000c101924 */
[----:B------:R-:W-:-:S02]  /*5be0*/  ISETP.GT.AND P0, PT, R3, 0x41, PT ;  /* 0x000000410300780c */ /* 0x000fc40003f04270 */
[C---:B------:R-:W-:Y:S01]  /*5bf0*/  ISETP.GT.AND P1, PT, R0.reuse, 0x8, P1 ;  /* 0x000000080000780c */ /* 0x040fe20000f24270 */
[----:B------:R1:W-:Y:S01]  /*5c00*/  @P2 STG.E desc[UR36][R6.64+0xe0], R11 ;  /* 0x0000e00b06002986 */ /* 0x0003e2000c101924 */
[----:B------:R-:W-:Y:S02]  /*5c10*/  ISETP.GT.AND P2, PT, R0, RZ, P0 ;  /* 0x000000ff0000720c */ /* 0x000fe40000744270 */
[----:B------:R-:W-:Y:S01]  /*5c20*/  F2FP.TF32.F32.PACK_B R13, R13 ;  /* 0x0000000dff0d723e */ /* 0x000fe200024050ff */
[----:B0-----:R-:W-:Y:S01]  /*5c30*/  FMUL R9, R56, R89 ;  /* 0x0000005938097220 */ /* 0x001fe20000400000 */
[----:B------:R-:W-:Y:S01]  /*5c40*/  @P3 STG.E desc[UR36][R6.64+0xe4], R55 ;  /* 0x0000e43706003986 */ /* 0x000fe2000c101924 */
[----:B------:R-:W-:Y:S02]  /*5c50*/  ISETP.GT.AND P3, PT, R0, 0x8, P0 ;  /* 0x000000080000780c */ /* 0x000fe40000764270 */
[----:B------:R-:W-:Y:S02]  /*5c60*/  ISETP.GT.AND P0, PT, R3, 0x49, PT ;  /* 0x000000490300780c */ /* 0x000fe40003f04270 */
[----:B------:R-:W-:Y:S01]  /*5c70*/  F2FP.TF32.F32.PACK_B R9, R9 ;  /* 0x00000009ff09723e */ /* 0x000fe200024050ff */
[----:B-1----:R-:W-:Y:S01]  /*5c80*/  FMUL R11, R62, R89 ;  /* 0x000000593e0b7220 */ /* 0x002fe20000400000 */
[----:B------:R-:W-:-:S03]  /*5c90*/  F2FP.TF32.F32.PACK_B R65, R65 ;  /* 0x00000041ff41723e */ /* 0x000fc600024050ff */
[----:B------:R0:W-:Y:S01]  /*5ca0*/  @P4 STG.E desc[UR36][R4.64+0x100], R9 ;  /* 0x0001000904004986 */ /* 0x0001e2000c101924 */
[----:B------:R-:W-:Y:S02]  /*5cb0*/  F2FP.TF32.F32.PACK_B R67, R67 ;  /* 0x00000043ff43723e */ /* 0x000fe400024050ff */
[----:B------:R-:W-:Y:S01]  /*5cc0*/  F2FP.TF32.F32.PACK_B R11, R11 ;  /* 0x0000000bff0b723e */ /* 0x000fe200024050ff */
[----:B------:R-:W-:Y:S01]  /*5cd0*/  @P2 STG.E desc[UR36][R4.64+0x104], R57 ;  /* 0x0001043904002986 */ /* 0x000fe2000c101924 */
[----:B------:R-:W-:Y:S02]  /*5ce0*/  ISETP.GT.AND P2, PT, R3, 0x48, PT ;  /* 0x000000480300780c */ /* 0x000fe40003f44270 */
[----:B------:R-:W-:Y:S01]  /*5cf0*/  F2FP.TF32.F32.PACK_B R69, R69 ;  /* 0x00000045ff45723e */ /* 0x000fe200024050ff */
[----:B------:R1:W-:Y:S01]  /*5d00*/  @P1 STG.E desc[UR36][R6.64+0x100], R13 ;  /* 0x0001000d06001986 */ /* 0x0003e2000c101924 */
[C---:B------:R-:W-:Y:S02]  /*5d10*/  ISETP.GT.AND P4, PT, R0.reuse, RZ, P2 ;  /* 0x000000ff0000720c */ /* 0x040fe40001784270 */
[----:B------:R-:W-:Y:S01]  /*5d20*/  ISETP.GT.AND P1, PT, R0, RZ, P0 ;  /* 0x000000ff0000720c */ /* 0x000fe20000724270 */
[----:B0-----:R-:W-:Y:S01]  /*5d30*/  FMUL R9, R60, R89 ;  /* 0x000000593c097220 */ /* 0x001fe20000400000 */
[C---:B------:R-:W-:Y:S01]  /*5d40*/  ISETP.GT.AND P2, PT, R0.reuse, 0x8, P2 ;  /* 0x000000080000780c */ /* 0x040fe20001744270 */
[----:B------:R-:W-:Y:S01]  /*5d50*/  @P3 STG.E desc[UR36][R6.64+0x104], R59 ;  /* 0x0001043b06003986 */ /* 0x000fe2000c101924 */
[----:B------:R-:W-:-:S02]  /*5d60*/  ISETP.GT.AND P3, PT, R0, 0x8, P0 ;  /* 0x000000080000780c */ /* 0x000fc40000764270 */
[----:B------:R-:W-:Y:S02]  /*5d70*/  F2FP.TF32.F32.PACK_B R9, R9 ;  /* 0x00000009ff09723e */ /* 0x000fe400024050ff */
[C---:B------:R-:W-:Y:S01]  /*5d80*/  ISETP.GT.AND P0, PT, R3.reuse, 0x51, PT ;  /* 0x000000510300780c */ /* 0x040fe20003f04270 */
[----:B-1----:R-:W-:Y:S01]  /*5d90*/  FMUL R13, R66, R89 ;  /* 0x00000059420d7220 */ /* 0x002fe20000400000 */
[----:B------:R-:W-:Y:S01]  /*5da0*/  F2FP.TF32.F32.PACK_B R71, R71 ;  /* 0x00000047ff47723e */ /* 0x000fe200024050ff */
[----:B------:R0:W-:Y:S01]  /*5db0*/  @P4 STG.E desc[UR36][R4.64+0x120], R9 ;  /* 0x0001200904004986 */ /* 0x0001e2000c101924 */
[----:B------:R-:W-:Y:S02]  /*5dc0*/  F2FP.TF32.F32.PACK_B R73, R73 ;  /* 0x00000049ff49723e */ /* 0x000fe400024050ff */
[----:B------:R-:W-:Y:S01]  /*5dd0*/  F2FP.TF32.F32.PACK_B R13, R13 ;  /* 0x0000000dff0d723e */ /* 0x000fe200024050ff */
[----:B------:R-:W-:Y:S01]  /*5de0*/  @P1 STG.E desc[UR36][R4.64+0x124], R61 ;  /* 0x0001243d04001986 */ /* 0x000fe2000c101924 */
[----:B------:R-:W-:-:S02]  /*5df0*/  ISETP.GT.AND P1, PT, R3, 0x50, PT ;  /* 0x000000500300780c */ /* 0x000fc40003f24270 */
[----:B------:R-:W-:Y:S01]  /*5e00*/  F2FP.TF32.F32.PACK_B R75, R75 ;  /* 0x0000004bff4b723e */ /* 0x000fe200024050ff */
[----:B------:R1:W-:Y:S01]  /*5e10*/  @P2 STG.E desc[UR36][R6.64+0x120], R11 ;  /* 0x0001200b06002986 */ /* 0x0003e2000c101924 */
[C---:B------:R-:W-:Y:S02]  /*5e20*/  ISETP.GT.AND P4, PT, R0.reuse, RZ, P1 ;  /* 0x000000ff0000720c */ /* 0x040fe40000f84270 */
[----:B------:R-:W-:Y:S01]  /*5e30*/  ISETP.GT.AND P2, PT, R0, RZ, P0 ;  /* 0x000000ff0000720c */ /* 0x000fe20000744270 */
[----:B0-----:R-:W-:Y:S01]  /*5e40*/  FMUL R9, R64, R89 ;  /* 0x0000005940097220 */ /* 0x001fe20000400000 */
[C---:B------:R-:W-:Y:S01]  /*5e50*/  ISETP.GT.AND P1, PT, R0.reuse, 0x8, P1 ;  /* 0x000000080000780c */ /* 0x040fe20000f24270 */
[----:B------:R-:W-:Y:S01]  /*5e60*/  @P3 STG.E desc[UR36][R6.64+0x124], R63 ;  /* 0x0001243f06003986 */ /* 0x000fe2000c101924 */
[----:B------:R-:W-:Y:S02]  /*5e70*/  ISETP.GT.AND P3, PT, R0, 0x8, P0 ;  /* 0x000000080000780c */ /* 0x000fe40000764270 */
[----:B------:R-:W-:-:S02]  /*5e80*/  F2FP.TF32.F32.PACK_B R9, R9 ;  /* 0x00000009ff09723e */ /* 0x000fc400024050ff */
[C---:B------:R-:W-:Y:S01]  /*5e90*/  ISETP.GT.AND P0, PT, R3.reuse, 0x59, PT ;  /* 0x000000590300780c */ /* 0x040fe20003f04270 */
[----:B-1----:R-:W-:Y:S01]  /*5ea0*/  FMUL R11, R70, R89 ;  /* 0x00000059460b7220 */ /* 0x002fe20000400000 */
[----:B------:R-:W-:Y:S01]  /*5eb0*/  F2FP.TF32.F32.PACK_B R77, R77 ;  /* 0x0000004dff4d723e */ /* 0x000fe200024050ff */
[----:B------:R0:W-:Y:S01]  /*5ec0*/  @P4 STG.E desc[UR36][R4.64+0x140], R9 ;  /* 0x0001400904004986 */ /* 0x0001e2000c101924 */
[----:B------:R-:W-:Y:S02]  /*5ed0*/  F2FP.TF32.F32.PACK_B R79, R79 ;  /* 0x0000004fff4f723e */ /* 0x000fe400024050ff */
[----:B------:R-:W-:Y:S01]  /*5ee0*/  F2FP.TF32.F32.PACK_B R11, R11 ;  /* 0x0000000bff0b723e */ /* 0x000fe200024050ff */
[----:B------:R-:W-:Y:S01]  /*5ef0*/  @P2 STG.E desc[UR36][R4.64+0x144], R65 ;  /* 0x0001444104002986 */ /* 0x000fe2000c101924 */
[----:B------:R-:W-:Y:S02]  /*5f00*/  ISETP.GT.AND P2, PT, R3, 0x58, PT ;  /* 0x000000580300780c */ /* 0x000fe40003f44270 */
[----:B------:R-:W-:Y:S01]  /*5f10*/  F2FP.TF32.F32.PACK_B R81, R81 ;  /* 0x00000051ff51723e */ /* 0x000fe200024050ff */
[----:B------:R1:W-:Y:S01]  /*5f20*/  @P1 STG.E desc[UR36][R6.64+0x140], R13 ;  /* 0x0001400d06001986 */ /* 0x0003e2000c101924 */
[----:B------:R-:W-:-:S02]  /*5f30*/  ISETP.GT.AND P4, PT, R0, RZ, P2 ;  /* 0x000000ff0000720c */ /* 0x000fc40001784270 */
[----:B------:R-:W-:Y:S01]  /*5f40*/  ISETP.GT.AND P1, PT, R0, RZ, P0 ;  /* 0x000000ff0000720c */ /* 0x000fe20000724270 */
[----:B0-----:R-:W-:Y:S01]  /*5f50*/  FMUL R9, R68, R89 ;  /* 0x0000005944097220 */ /* 0x001fe20000400000 */
[C---:B------:R-:W-:Y:S01]  /*5f60*/  ISETP.GT.AND P2, PT, R0.reuse, 0x8, P2 ;  /* 0x000000080000780c */ /* 0x040fe20001744270 */
[----:B------:R-:W-:Y:S01]  /*5f70*/  @P3 STG.E desc[UR36][R6.64+0x144], R67 ;  /* 0x0001444306003986 */ /* 0x000fe2000c101924 */
[----:B------:R-:W-:Y:S02]  /*5f80*/  ISETP.GT.AND P3, PT, R0, 0x8, P0 ;  /* 0x000000080000780c */ /* 0x000fe40000764270 */
[----:B------:R-:W-:Y:S02]  /*5f90*/  F2FP.TF32.F32.PACK_B R9, R9 ;  /* 0x00000009ff09723e */ /* 0x000fe400024050ff */
[----:B------:R-:W-:Y:S01]  /*5fa0*/  ISETP.GT.AND P0, PT, R3, 0x61, PT ;  /* 0x000000610300780c */ /* 0x000fe20003f04270 */
[----:B-1----:R-:W-:Y:S01]  /*5fb0*/  FMUL R13, R74, R89 ;  /* 0x000000594a0d7220 */ /* 0x002fe20000400000 */
[----:B------:R-:W-:Y:S01]  /*5fc0*/  F2FP.TF32.F32.PACK_B R83, R83 ;  /* 0x00000053ff53723e */ /* 0x000fe200024050ff */
[----:B------:R0:W-:Y:S01]  /*5fd0*/  @P4 STG.E desc[UR36][R4.64+0x160], R9 ;  /* 0x0001600904004986 */ /* 0x0001e2000c101924 */
[----:B------:R-:W-:-:S02]  /*5fe0*/  F2FP.TF32.F32.PACK_B R85, R85 ;  /* 0x00000055ff55723e */ /* 0x000fc400024050ff */
        /* <DEDUP_REMOVED lines=13> */
[----:B-1----:R-:W-:Y:S02]  /*60c0*/  FMUL R11, R78, R89 ;  /* 0x000000594e0b7220 */ /* 0x002fe40000400000 */
[----:B------:R0:W-:Y:S03]  /*60d0*/  @P4 STG.E desc[UR36][R4.64+0x180], R9 ;  /* 0x0001800904004986 */ /* 0x0001e6000c101924 */
[----:B------:R-:W-:Y:S01]  /*60e0*/  F2FP.TF32.F32.PACK_B R11, R11 ;  /* 0x0000000bff0b723e */ /* 0x000fe200024050ff */
[----:B------:R-:W-:Y:S01]  /*60f0*/  @P2 STG.E desc[UR36][R4.64+0x184], R73 ;  /* 0x0001844904002986 */ /* 0x000fe2000c101924 */
[----:B------:R-:W-:-:S03]  /*6100*/  ISETP.GT.AND P2, PT, R3, 0x68, PT ;  /* 0x000000680300780c */ /* 0x000fc60003f44270 */
[----:B------:R1:W-:Y:S01]  /*6110*/  @P1 STG.E desc[UR36][R6.64+0x180], R13 ;  /* 0x0001800d06001986 */ /* 0x0003e2000c101924 */
[C---:B------:R-:W-:Y:S02]  /*6120*/  ISETP.GT.AND P4, PT, R0.reuse, RZ, P2 ;  /* 0x000000ff0000720c */ /* 0x040fe40001784270 */
[----:B------:R-:W-:Y:S01]  /*6130*/  ISETP.GT.AND P1, PT, R0, RZ, P0 ;  /* 0x000000ff0000720c */ /* 0x000fe20000724270 */
[----:B0-----:R-:W-:Y:S01]  /*6140*/  FMUL R9, R76, R89 ;  /* 0x000000594c097220 */ /* 0x001fe20000400000 */
[C---:B------:R-:W-:Y:S01]  /*6150*/  ISETP.GT.AND P2, PT, R0.reuse, 0x8, P2 ;  /* 0x000000080000780c */ /* 0x040fe20001744270 */
[----:B------:R-:W-:Y:S01]  /*6160*/  @P3 STG.E desc[UR36][R6.64+0x184], R75 ;  /* 0x0001844b06003986 */ /* 0x000fe2000c101924 */
[----:B------:R-:W-:Y:S02]  /*6170*/  ISETP.GT.AND P3, PT, R3, 0x71, PT ;  /* 0x000000710300780c */ /* 0x000fe40003f64270 */
[----:B------:R-:W-:Y:S02]  /*6180*/  F2FP.TF32.F32.PACK_B R9, R9 ;  /* 0x00000009ff09723e */ /* 0x000fe400024050ff */
[----:B------:R-:W-:Y:S01]  /*6190*/  ISETP.GT.AND P0, PT, R0, 0x8, P0 ;  /* 0x000000080000780c */ /* 0x000fe20000704270 */
[----:B-1----:R-:W-:-:S02]  /*61a0*/  FMUL R13, R80, R89 ;  /* 0x00000059500d7220 */ /* 0x002fc40000400000 */
        /* <DEDUP_REMOVED lines=14> */
[----:B------:R-:W-:Y:S01]  /*6290*/  @P4 STG.E desc[UR36][R4.64+0x1c0], R13 ;  /* 0x0001c00d04004986 */ /* 0x000fe2000c101924 */
[----:B------:R-:W-:Y:S01]  /*62a0*/  ISETP.GT.AND P4, PT, R3, 0x79, PT ;  /* 0x000000790300780c */ /* 0x000fe20003f84270 */
[----:B------:R-:W-:Y:S01]  /*62b0*/  FMUL R3, R84, R89 ;  /* 0x0000005954037220 */ /* 0x000fe20000400000 */
[----:B------:R-:W-:Y:S01]  /*62c0*/  F2FP.TF32.F32.PACK_B R11, R11 ;  /* 0x0000000bff0b723e */ /* 0x000fe200024050ff */
[----:B------:R-:W-:Y:S01]  /*62d0*/  @P2 STG.E desc[UR36][R4.64+0x1c4], R81 ;  /* 0x0001c45104002986 */ /* 0x000fe2000c101924 */
[C---:B------:R-:W-:Y:S02]  /*62e0*/  ISETP.GT.AND P2, PT, R0.reuse, RZ, P4 ;  /* 0x000000ff0000720c */ /* 0x040fe40002744270 */
[C---:B------:R-:W-:Y:S01]  /*62f0*/  ISETP.GT.AND P4, PT, R0.reuse, 0x8, P4 ;  /* 0x000000080000780c */ /* 0x040fe20002784270 */
[----:B------:R-:W-:Y:S01]  /*6300*/  @P1 STG.E desc[UR36][R6.64+0x1c0], R9 ;  /* 0x0001c00906001986 */ /* 0x000fe2000c101924 */
[C---:B------:R-:W-:Y:S02]  /*6310*/  ISETP.GT.AND P1, PT, R0.reuse, RZ, P0 ;  /* 0x000000ff0000720c */ /* 0x040fe40000724270 */
[----:B------:R-:W-:Y:S01]  /*6320*/  ISETP.GT.AND P0, PT, R0, 0x8, P0 ;  /* 0x000000080000780c */ /* 0x000fe20000704270 */
[----:B------:R-:W-:Y:S01]  /*6330*/  @P3 STG.E desc[UR36][R6.64+0x1c4], R83 ;  /* 0x0001c45306003986 */ /* 0x000fe2000c101924 */
[----:B------:R-:W-:-:S09]  /*6340*/  F2FP.TF32.F32.PACK_B R3, R3 ;  /* 0x00000003ff03723e */ /* 0x000fd200024050ff */
[----:B------:R-:W-:Y:S04]  /*6350*/  @P1 STG.E desc[UR36][R4.64+0x1e0], R3 ;  /* 0x0001e00304001986 */ /* 0x000fe8000c101924 */
[----:B------:R0:W-:Y:S02]  /*6360*/  @P2 STG.E desc[UR36][R4.64+0x1e4], R85 ;  /* 0x0001e45504002986 */ /* 0x0001e4000c101924 */
[----:B0-----:R-:W-:Y:S02]  /*6370*/  @P0 IMAD.MOV.U32 R4, RZ, RZ, R6 ;  /* 0x000000ffff040224 */ /* 0x001fe400078e0006 */
[----:B------:R-:W-:-:S05]  /*6380*/  @P0 IMAD.MOV.U32 R5, RZ, RZ, R7 ;  /* 0x000000ffff050224 */ /* 0x000fca00078e0007 */
[----:B------:R0:W-:Y:S04]  /*6390*/  @P0 STG.E desc[UR36][R4.64+0x1e0], R11 ;  /* 0x0001e00b04000986 */ /* 0x0001e8000c101924 */
[----:B------:R0:W-:Y:S02]  /*63a0*/  @P4 STG.E desc[UR36][R6.64+0x1e4], R87 ;  /* 0x0001e45706004986 */ /* 0x0001e4000c101924 */
.L_x_163:
[----:B------:R-:W-:Y:S05]  /*63b0*/  BSYNC B0 ;  /* 0x0000000000007941 */ /* 0x000fea0003800000 */
.L_x_37:
[----:B0-----:R-:W2:Y:S01]  /*63c0*/  LDL.64 R4, [R1] ;  /* 0x0000000001047983 */ /* 0x001ea20000100a00 */
[----:B------:R-:W-:Y:S01]  /*63d0*/  ULDC.64 UR4, c[0x0][0x650] ;  /* 0x0001940000047ab9 */ /* 0x000fe20000000a00 */
[----:B------:R-:W-:Y:S02]  /*63e0*/  IMAD.U32 R0, RZ, RZ, UR44 ;  /* 0x0000002cff007e24 */ /* 0x000fe4000f8e00ff */
[----:B------:R-:W-:Y:S02]  /*63f0*/  IMAD.MOV.U32 R22, RZ, RZ, -0x1 ;  /* 0xffffffffff167424 */ /* 0x000fe400078e00ff */
[----:B------:R0:W-:Y:S01]  /*6400*/  SYNCS.ARRIVE.TRANS64.A1T0 RZ, [R0+UR46], RZ ;  /* 0x000000ff00ff79a7 */ /* 0x0001e2000810002e */
[----:B-----5:R-:W-:Y:S02]  /*6410*/  IMAD.MOV.U32 R18, RZ, RZ, -0x1 ;  /* 0xffffffffff127424 */ /* 0x020fe400078e00ff */
[----:B------:R-:W-:Y:S01]  /*6420*/  IMAD.MOV.U32 R19, RZ, RZ, -0x1 ;  /* 0xffffffffff137424 */ /* 0x000fe200078e00ff */
[----:B0-----:R-:W-:-:S02]  /*6430*/  PRMT R0, RZ, 0x7610, R0 ;  /* 0x00007610ff007816 */ /* 0x001fc40000000000 */
[----:B--2---:R-:W-:-:S05]  /*6440*/  LEA R16, P0, R4, R16, 0x1 ;  /* 0x0000001004107211 */ /* 0x004fca00078008ff */
[----:B------:R-:W-:Y:S01]  /*6450*/  IMAD.X R17, R98, 0x1, R17, P0 ;  /* 0x0000000162117824 */ /* 0x000fe200000e0611 */
[----:B------:R-:W-:-:S04]  /*6460*/  ISETP.GE.U32.AND P0, PT, R16, UR4, PT ;  /* 0x0000000410007c0c */ /* 0x000fc8000bf06070 */
[----:B------:R-:W-:-:S13]  /*6470*/  ISETP.GE.U32.AND.EX P0, PT, R17, UR5, PT, P0 ;  /* 0x0000000511007c0c */ /* 0x000fda000bf06100 */
[----:B------:R-:W-:Y:S05]  /*6480*/  @P0 BRA `(.L_x_164) ;  /* 0x00000004004c0947 */ /* 0x000fea0003800000 */
[----:B----4-:R-:W0:Y:S01]  /*6490*/  LDC.64 R10, c[0x0][0x628] ;  /* 0x00018a00ff0a7b82 */ /* 0x010e220000000a00 */
[----:B------:R-:W2:Y:S01]  /*64a0*/  S2R R12, SR_CTAID.X ;  /* 0x00000000000c7919 */ /* 0x000ea20000002500 */
[----:B------:R-:W-:Y:S02]  /*64b0*/  IMAD.MOV.U32 R8, RZ, RZ, R16 ;  /* 0x000000ffff087224 */ /* 0x000fe400078e0010 */
[----:B------:R-:W-:Y:S01]  /*64c0*/  IMAD.MOV.U32 R9, RZ, RZ, R17 ;  /* 0x000000ffff097224 */ /* 0x000fe200078e0011 */
[----:B------:R-:W4:Y:S03]  /*64d0*/  S2R R18, SR_CTAID.Y ;  /* 0x0000000000127919 */ /* 0x000f260000002600 */
[----:B------:R-:W1:Y:S08]  /*64e0*/  LDC R0, c[0x0][0x630] ;  /* 0x00018c00ff007b82 */ /* 0x000e700000000800 */
[----:B------:R-:W1:Y:S01]  /*64f0*/  LDC.64 R14, c[0x0][0x620] ;  /* 0x00018800ff0e7b82 */ /* 0x000e620000000a00 */
[----:B0-----:R-:W-:-:S04]  /*6500*/  ISETP.NE.U32.AND P0, PT, R10, RZ, PT ;  /* 0x000000ff0a00720c */ /* 0x001fc80003f05070 */
[----:B------:R-:W-:-:S13]  /*6510*/  ISETP.NE.AND.EX P0, PT, R11, RZ, PT, P0 ;  /* 0x000000ff0b00720c */ /* 0x000fda0003f05300 */
[----:B-12-4-:R-:W-:Y:S05]  /*6520*/  @!P0 BRA `(.L_x_165) ;  /* 0x0000000000288947 */ /* 0x016fea0003800000 */
[----:B------:R-:W0:Y:S02]  /*6530*/  LDC R3, c[0x0][0x634] ;  /* 0x00018d00ff037b82 */ /* 0x000e240000000800 */
[----:B0-----:R-:W-:-:S05]  /*6540*/  IADD3 R3, P0, R16, R3, RZ ;  /* 0x0000000310037210 */ /* 0x001fca0007f1e0ff */
[----:B------:R-:W-:-:S04]  /*6550*/  IMAD.X R13, RZ, RZ, R17, P0 ;  /* 0x000000ffff0d7224 */ /* 0x000fc800000e0611 */
[----:B------:R-:W-:-:S04]  /*6560*/  IMAD.WIDE.U32 R4, R13, R10, RZ ;  /* 0x0000000a0d047225 */ /* 0x000fc800078e00ff */
[----:B---3--:R-:W-:-:S04]  /*6570*/  IMAD.WIDE.U32 R6, P0, R3, R11, R4 ;  /* 0x0000000b03067225 */ /* 0x008fc80007800004 */
[----:B------:R-:W-:-:S04]  /*6580*/  IMAD.WIDE.U32 R4, R3, R10, RZ ;  /* 0x0000000a03047225 */ /* 0x000fc800078e00ff */
[----:B------:R-:W-:Y:S01]  /*6590*/  IMAD.X R9, RZ, RZ, RZ, P0 ;  /* 0x000000ffff097224 */ /* 0x000fe200000e06ff */
[----:B------:R-:W-:Y:S01]  /*65a0*/  IADD3 RZ, P0, R5, R6, RZ ;  /* 0x0000000605ff7210 */ /* 0x000fe20007f1e0ff */
[----:B------:R-:W-:-:S04]  /*65b0*/  IMAD.MOV.U32 R8, RZ, RZ, R7 ;  /* 0x000000ffff087224 */ /* 0x000fc800078e0007 */
[----:B------:R-:W-:-:S08]  /*65c0*/  IMAD.WIDE.U32.X R8, R13, R11, R8, P0 ;  /* 0x0000000b0d087225 */ /* 0x000fd000000e0408 */
.L_x_165:
[-CC-:B------:R-:W-:Y:S01]  /*65d0*/  SHF.R.U64 R19, R8, R0.reuse, R9.reuse ;  /* 0x0000000008137219 */ /* 0x180fe20000001209 */
[----:B------:R-:W0:Y:S01]  /*65e0*/  LDC.64 R26, c[0x0][0x640] ;  /* 0x00019000ff1a7b82 */ /* 0x000e220000000a00 */
[----:B------:R-:W-:Y:S01]  /*65f0*/  SHF.R.U32.HI R0, RZ, R0, R9 ;  /* 0x00000000ff007219 */ /* 0x000fe20000011609 */
[----:B------:R-:W-:Y:S01]  /*6600*/  ULDC UR4, c[0x0][0x150] ;  /* 0x0000540000047ab9 */ /* 0x000fe20000000800 */
[----:B------:R-:W-:Y:S02]  /*6610*/  IADD3 R3, P0, RZ, -R19, RZ ;  /* 0x80000013ff037210 */ /* 0x000fe40007f1e0ff */
[----:B---3--:R-:W-:-:S03]  /*6620*/  I2FP.F32.U32 R7, R12 ;  /* 0x0000000c00077245 */ /* 0x008fc60000201000 */
[----:B------:R-:W1:Y:S01]  /*6630*/  LDC R6, c[0x0][0x618] ;  /* 0x00018600ff067b82 */ /* 0x000e620000000800 */
[----:B------:R-:W-:Y:S02]  /*6640*/  IMAD.X R5, RZ, RZ, ~R0, P0 ;  /* 0x000000ffff057224 */ /* 0x000fe400000e0e00 */
[----:B------:R-:W-:Y:S01]  /*6650*/  FMUL R7, R7, UR4 ;  /* 0x0000000407077c20 */ /* 0x000fe20008400000 */
[----:B------:R-:W-:Y:S01]  /*6660*/  ULDC UR4, c[0x0][0x154] ;  /* 0x0000550000047ab9 */ /* 0x000fe20000000800 */
[-C--:B------:R-:W-:Y:S02]  /*6670*/  IMAD R0, R5, R14.reuse, RZ ;  /* 0x0000000e05007224 */ /* 0x080fe400078e02ff */
[C---:B------:R-:W-:Y:S01]  /*6680*/  IMAD.WIDE.U32 R4, R3.reuse, R14, R16 ;  /* 0x0000000e03047225 */ /* 0x040fe200078e0010 */
[----:B------:R-:W2:Y:S01]  /*6690*/  LDC R11, c[0x0][0x608] ;  /* 0x00018200ff0b7b82 */ /* 0x000ea20000000800 */
[----:B------:R-:W3:Y:S02]  /*66a0*/  F2I.U32.TRUNC.NTZ R7, R7 ;  /* 0x0000000700077305 */ /* 0x000ee4000020f000 */
[----:B------:R-:W-:-:S04]  /*66b0*/  IMAD R3, R3, R15, R0 ;  /* 0x0000000f03037224 */ /* 0x000fc800078e0200 */
[----:B------:R-:W-:Y:S01]  /*66c0*/  IMAD.IADD R3, R5, 0x1, R3 ;  /* 0x0000000105037824 */ /* 0x000fe200078e0203 */
[----:B------:R-:W4:Y:S01]  /*66d0*/  LDC R8, c[0x0][0x658] ;  /* 0x00019600ff087b82 */ /* 0x000f220000000800 */
[----:B------:R-:W-:Y:S02]  /*66e0*/  I2FP.F32.U32 R5, R18 ;  /* 0x0000001200057245 */ /* 0x000fe40000201000 */
[----:B0-----:R-:W-:-:S04]  /*66f0*/  ISETP.NE.U32.AND P0, PT, R26, RZ, PT ;  /* 0x000000ff1a00720c */ /* 0x001fc80003f05070 */
[----:B------:R-:W-:Y:S01]  /*6700*/  ISETP.NE.AND.EX P0, PT, R27, RZ, PT, P0 ;  /* 0x000000ff1b00720c */ /* 0x000fe20003f05300 */
[----:B------:R-:W0:Y:S01]  /*6710*/  LDC R9, c[0x0][0x144] ;  /* 0x00005100ff097b82 */ /* 0x000e220000000800 */
[-C--:B-1----:R-:W-:Y:S01]  /*6720*/  SHF.R.U32.HI R0, RZ, R6.reuse, R3 ;  /* 0x00000006ff007219 */ /* 0x082fe20000011603 */
[----:B---3--:R-:W-:Y:S01]  /*6730*/  IMAD.MOV R7, RZ, RZ, -R7 ;  /* 0x000000ffff077224 */ /* 0x008fe200078e0a07 */
[----:B------:R-:W-:Y:S01]  /*6740*/  SHF.R.U64 R13, R4, R6, R3 ;  /* 0x00000006040d7219 */ /* 0x000fe20000001203 */
[----:B------:R-:W-:-:S04]  /*6750*/  FMUL R6, R5, UR4 ;  /* 0x0000000405067c20 */ /* 0x000fc80008400000 */
[----:B------:R-:W1:Y:S01]  /*6760*/  LDC R21, c[0x0][0x148] ;  /* 0x00005200ff157b82 */ /* 0x000e620000000800 */
[-CC-:B--2---:R-:W-:Y:S02]  /*6770*/  SHF.R.U64 R10, R13, R11.reuse, R0.reuse ;  /* 0x0000000b0d0a7219 */ /* 0x184fe40000001200 */
[----:B------:R-:W-:Y:S02]  /*6780*/  SHF.R.U32.HI R3, RZ, R11, R0 ;  /* 0x0000000bff037219 */ /* 0x000fe40000011600 */
[----:B------:R2:W3:Y:S03]  /*6790*/  F2I.U32.TRUNC.NTZ R0, R6 ;  /* 0x0000000600007305 */ /* 0x0004e6000020f000 */
[----:B------:R-:W1:Y:S01]  /*67a0*/  LDC R14, c[0x0][0x648] ;  /* 0x00019200ff0e7b82 */ /* 0x000e620000000800 */
[-CC-:B----4-:R-:W-:Y:S02]  /*67b0*/  SHF.R.U64 R15, R10, R8.reuse, R3.reuse ;  /* 0x000000080a0f7219 */ /* 0x190fe40000001203 */
[----:B------:R-:W-:-:S03]  /*67c0*/  SHF.R.U32.HI R5, RZ, R8, R3 ;  /* 0x00000008ff057219 */ /* 0x000fc60000011603 */
[----:B------:R-:W-:Y:S02]  /*67d0*/  IMAD.MOV.U32 R4, RZ, RZ, R15 ;  /* 0x000000ffff047224 */ /* 0x000fe400078e000f */
[----:B------:R-:W4:Y:S01]  /*67e0*/  LDC R20, c[0x0][0x638] ;  /* 0x00018e00ff147b82 */ /* 0x000f220000000800 */
[----:B0-----:R-:W-:-:S07]  /*67f0*/  IMAD R25, R9, R7, R12 ;  /* 0x0000000709197224 */ /* 0x001fce00078e020c */
[----:B------:R-:W0:Y:S08]  /*6800*/  LDC R24, c[0x0][0x610] ;  /* 0x00018400ff187b82 */ /* 0x000e300000000800 */
[----:B------:R-:W0:Y:S01]  /*6810*/  LDC R28, c[0x0][0x600] ;  /* 0x00018000ff1c7b82 */ /* 0x000e220000000800 */
[----:B--23--:R-:W-:Y:S05]  /*6820*/  @!P0 BRA `(.L_x_166) ;  /* 0x0000000000288947 */ /* 0x00cfea0003800000 */
        /* <DEDUP_REMOVED lines=10> */
.L_x_166:
[----:B------:R-:W-:Y:S02]  /*68d0*/  ISETP.NE.AND P0, PT, R2, 0x1, PT ;  /* 0x000000010200780c */ /* 0x000fe40003f05270 */
[----:B-1----:R-:W-:Y:S01]  /*68e0*/  SHF.R.U64 R3, R4, R14, R5 ;  /* 0x0000000e04037219 */ /* 0x002fe20000001205 */
[----:B------:R-:W-:Y:S01]  /*68f0*/  IMAD.MOV R5, RZ, RZ, -R0 ;  /* 0x000000ffff057224 */ /* 0x000fe200078e0a00 */
[----:B------:R-:W-:-:S03]  /*6900*/  LOP3.LUT R0, R10, R101, RZ, 0xc0, !PT ;  /* 0x000000650a007212 */ /* 0x000fc600078ec0ff */
[----:B------:R-:W-:Y:S02]  /*6910*/  IMAD.MOV R4, RZ, RZ, -R3 ;  /* 0x000000ffff047224 */ /* 0x000fe400078e0a03 */
[----:B------:R-:W-:Y:S01]  /*6920*/  IMAD R22, R97, R3, R0 ;  /* 0x0000000361167224 */ /* 0x000fe200078e0200 */
[----:B------:R-:W-:Y:S01]  /*6930*/  LOP3.LUT R3, R13, R100, RZ, 0xc0, !PT ;  /* 0x000000640d037212 */ /* 0x000fe200078ec0ff */
[----:B----4-:R-:W-:Y:S02]  /*6940*/  IMAD R0, R4, R20, R15 ;  /* 0x0000001404007224 */ /* 0x010fe400078e020f */
[----:B------:R-:W-:Y:S02]  /*6950*/  @P0 IMAD R25, R21, R5, R18 ;  /* 0x0000000515190224 */ /* 0x000fe400078e0212 */
[----:B0-----:R-:W-:Y:S02]  /*6960*/  IMAD R3, R0, R28, R3 ;  /* 0x0000001c00037224 */ /* 0x001fe400078e0203 */
[----:B------:R-:W-:-:S02]  /*6970*/  IMAD R22, R22, R24, R25 ;  /* 0x0000001816167224 */ /* 0x000fc400078e0219 */
[----:B------:R-:W-:-:S03]  /*6980*/  IMAD.MOV.U32 R4, RZ, RZ, 0x1 ;  /* 0x00000001ff047424 */ /* 0x000fc600078e00ff */
[----:B------:R-:W-:Y:S02]  /*6990*/  SEL R18, R3, R22, !P0 ;  /* 0x0000001603127207 */ /* 0x000fe40004000000 */
[----:B------:R-:W-:Y:S02]  /*69a0*/  PRMT R0, R4, 0x7610, R0 ;  /* 0x0000761004007816 */ /* 0x000fe40000000000 */
[----:B------:R-:W-:-:S07]  /*69b0*/  SEL R22, R22, R3, !P0 ;  /* 0x0000000316167207 */ /* 0x000fce0004000000 */
.L_x_164:
[----:B------:R-:W-:Y:S01]  /*69c0*/  LOP3.LUT P0, RZ, R0, 0xff, RZ, 0xc0, !PT ;  /* 0x000000ff00ff7812 */ /* 0x000fe2000780c0ff */
[----:B------:R-:W-:Y:S01]  /*69d0*/  UIMAD.WIDE.U32 UR4, UR38, 0x38e38e39, URZ ;  /* 0x38e38e39260478a5 */ /* 0x000fe2000f8e003f */
[----:B------:R-:W-:-:S03]  /*69e0*/  LOP3.LUT R105, R105, 0x1, RZ, 0x3c, !PT ;  /* 0x0000000169697812 */ /* 0x000fc600078e3cff */
[----:B------:R-:W-:-:S04]  /*69f0*/  USHF.R.U32.HI UR4, URZ, 0x1, UR5 ;  /* 0x000000013f047899 */ /* 0x000fc80008011605 */
[----:B------:R-:W-:-:S04]  /*6a00*/  UIMAD UR38, UR4, -0x9, UR38 ;  /* 0xfffffff7042678a4 */ /* 0x000fc8000f8e0226 */
[----:B------:R-:W-:Y:S08]  /*6a10*/  @P0 BRA `(.L_x_167) ;  /* 0xffffffac00700947 */ /* 0x000ff0000383ffff */
[----:B------:R-:W-:Y:S05]  /*6a20*/  EXIT ;  /* 0x000000000000794d */ /* 0x000fea0003800000 */
.L_x_18:
[----:B------:R-:W-:-:S08]  /*6a30*/  ISETP.NE.AND P0, PT, R14, RZ, PT ;  /* 0x000000ff0e00720c */ /* 0x000fd00003f05270 */
[----:B0-----:R-:W0:-:S00]  /*6a40*/  USETMAXREG.DEALLOC.CTAPOOL 0x28 ;  /* 0x00000028000079c8 */ /* 0x001e0000080e0500 */
[----:B------:R-:W-:Y:S05]  /*6a50*/  @P0 EXIT ;  /* 0x000000000000094d */ /* 0x000fea0003800000 */
[----:B0-----:R-:W-:Y:S01]  /*6a60*/  LOP3.LUT P0, RZ, R3, 0xff, RZ, 0xc0, !PT ;  /* 0x000000ff03ff7812 */ /* 0x001fe2000780c0ff */
[----:B------:R-:W-:Y:S02]  /*6a70*/  IMAD.MOV.U32 R3, RZ, RZ, 0x1 ;  /* 0x00000001ff037424 */ /* 0x000fe400078e00ff */
[----:B------:R-:W-:-:S10]  /*6a80*/  IMAD.MOV.U32 R8, RZ, RZ, RZ ;  /* 0x000000ffff087224 */ /* 0x000fd400078e00ff */
[----:B------:R-:W-:Y:S05]  /*6a90*/  @!P0 BRA `(.L_x_168) ;  /* 0x0000000c00288947 */ /* 0x000fea0003800000 */
[----:B------:R-:W0:Y:S01]  /*6aa0*/  S2UR UR8, SR_CgaCtaId ;  /* 0x00000000000879c3 */ /* 0x000e220000008800 */
[----:B------:R-:W-:Y:S01]  /*6ab0*/  LOP3.LUT P0, RZ, R4, 0x1f, RZ, 0xc0, !PT ;  /* 0x0000001f04ff7812 */ /* 0x000fe2000780c0ff */
[----:B------:R-:W-:Y:S01]  /*6ac0*/  ULDC UR5, c[0x0][0x658] ;  /* 0x0001960000057ab9 */ /* 0x000fe20000000800 */
[----:B------:R-:W-:Y:S01]  /*6ad0*/  UMOV UR6, 0xffffffff ;  /* 0xffffffff00067882 */ /* 0x000fe20000000000 */
[----:B------:R-:W-:Y:S01]  /*6ae0*/  BSSY B0, `(.L_x_168) ;  /* 0x00000c5000007945 */ /* 0x000fe20003800000 */
[----:B------:R-:W-:Y:S01]  /*6af0*/  USHF.L.U32 UR6, UR6, UR5, URZ ;  /* 0x0000000506067299 */ /* 0x000fe2000800063f */
[C---:B------:R-:W-:Y:S01]  /*6b00*/  ISETP.NE.AND P2, PT, R5.reuse, RZ, PT ;  /* 0x000000ff0500720c */ /* 0x040fe20003f45270 */
[----:B------:R-:W-:Y:S01]  /*6b10*/  IMAD.MOV.U32 R10, RZ, RZ, 0x1 ;  /* 0x00000001ff0a7424 */ /* 0x000fe200078e00ff */
[----:B------:R-:W-:Y:S01]  /*6b20*/  ISETP.NE.OR P0, PT, R5, RZ, !P0 ;  /* 0x000000ff0500720c */ /* 0x000fe20004705670 */
[----:B------:R-:W-:Y:S01]  /*6b30*/  IMAD.MOV.U32 R3, RZ, RZ, 0x1 ;  /* 0x00000001ff037424 */ /* 0x000fe200078e00ff */
[----:B------:R-:W-:Y:S01]  /*6b40*/  LOP3.LUT R9, R23, 0x2, RZ, 0xfc, !PT ;  /* 0x0000000217097812 */ /* 0x000fe200078efcff */
[----:B------:R-:W-:Y:S01]  /*6b50*/  IMAD.MOV.U32 R8, RZ, RZ, RZ ;  /* 0x000000ffff087224 */ /* 0x000fe200078e00ff */
[----:B------:R-:W-:Y:S01]  /*6b60*/  ULDC UR4, c[0x0][0x600] ;  /* 0x0001800000047ab9 */ /* 0x000fe20000000800 */
[----:B------:R-:W-:Y:S01]  /*6b70*/  UMOV UR7, 0x1 ;  /* 0x0000000100077882 */ /* 0x000fe20000000000 */
[----:B------:R-:W-:-:S02]  /*6b80*/  UIADD3 UR22, UR40, 0x1, URZ ;  /* 0x0000000128167890 */ /* 0x000fc4000fffe03f */
[----:B------:R-:W-:Y:S02]  /*6b90*/  UIADD3 UR15, UR4, -0x1, URZ ;  /* 0xffffffff040f7890 */ /* 0x000fe4000fffe03f */
[----:B------:R-:W-:Y:S02]  /*6ba0*/  USHF.L.U32 UR17, UR7, UR5, URZ ;  /* 0x0000000507117299 */ /* 0x000fe4000800063f */
[----:B------:R-:W-:Y:S01]  /*6bb0*/  ULOP3.LUT UR16, URZ, UR6, URZ, 0x33, !UPT ;  /* 0x000000063f107292 */ /* 0x000fe2000f8e333f */
[----:B------:R-:W-:Y:S01]  /*6bc0*/  ULDC.64 UR20, c[0x0][0x198] ;  /* 0x0000660000147ab9 */ /* 0x000fe20000000a00 */
[----:B0-----:R-:W-:-:S10]  /*6bd0*/  IMAD.U32 R11, RZ, RZ, UR8 ;  /* 0x00000008ff0b7e24 */ /* 0x001fd4000f8e00ff */
.L_x_180:
[----:B------:R-:W-:-:S03]  /*6be0*/  UMOV UR4, 0xffffffff ;  /* 0xffffffff00047882 */ /* 0x000fc60000000000 */
[----:B------:R-:W-:Y:S05]  /*6bf0*/  BRA.DIV UR4, `(.L_x_169) ;  /* 0x0000001204a07947 */ /* 0x000fea000b800000 */
[----:B------:R-:W-:-:S13]  /*6c00*/  ELECT P6, URZ, PT ;  /* 0x00000000003f782f */ /* 0x000fda00038c0000 */
.L_x_198:
[----:B------:R-:W0:Y:S01]  /*6c10*/  LDC R4, c[0x0][0x28c] ;  /* 0x0000a300ff047b82 */ /* 0x000e220000000800 */
[----:B------:R-:W-:Y:S01]  /*6c20*/  BSSY B1, `(.L_x_170) ;  /* 0x000003c000017945 */ /* 0x000fe20003800000 */
[----:B0-----:R-:W-:-:S13]  /*6c30*/  ISETP.LT.OR P6, PT, R4, 0x1, !P6 ;  /* 0x000000010400780c */ /* 0x001fda00077c1670 */
[----:B------:R-:W-:Y:S05]  /*6c40*/  @P6 BRA `(.L_x_171) ;  /* 0x0000000000e46947 */ /* 0x000fea0003800000 */
[----:B------:R-:W-:Y:S02]  /*6c50*/  IMAD R11, R22, 0x8, R11 ;  /* 0x00000008160b7824 */ /* 0x000fe400078e020b */
[----:B------:R-:W-:Y:S02]  /*6c60*/  IMAD.SHL.U32 R18, R18, 0x80, RZ ;  /* 0x0000008012127824 */ /* 0x000fe400078e00ff */
[----:B------:R-:W-:Y:S02]  /*6c70*/  IMAD.MOV.U32 R15, RZ, RZ, RZ ;  /* 0x000000ffff0f7224 */ /* 0x000fe400078e00ff */
[----:B------:R-:W-:Y:S02]  /*6c80*/  IMAD.U32 R20, RZ, RZ, UR22 ;  /* 0x00000016ff147e24 */ /* 0x000fe4000f8e00ff */
[----:B------:R-:W-:Y:S02]  /*6c90*/  IMAD.MOV.U32 R4, RZ, RZ, R3 ;  /* 0x000000ffff047224 */ /* 0x000fe400078e0003 */
[----:B------:R-:W-:-:S02]  /*6ca0*/  IMAD.MOV.U32 R6, RZ, RZ, R8 ;  /* 0x000000ffff067224 */ /* 0x000fc400078e0008 */
[----:B------:R-:W-:-:S07]  /*6cb0*/  IMAD.SHL.U32 R12, R11, 0x8, RZ ;  /* 0x000000080b0c7824 */ /* 0x000fce00078e00ff */
.L_x_175:
[----:B------:R-:W0:Y:S01]  /*6cc0*/  S2UR UR4, SR_CgaCtaId ;  /* 0x00000000000479c3 */ /* 0x000e220000008800 */
[----:B------:R-:W-:Y:S02]  /*6cd0*/  MOV R14, 0x400 ;  /* 0x00000400000e7802 */ /* 0x000fe40000000f00 */
[----:B------:R-:W-:-:S05]  /*6ce0*/  SHF.L.U32 R5, R4, 0x1f, RZ ;  /* 0x0000001f04057819 */ /* 0x000fca00000006ff */
[----:B------:R-:W1:Y:S01]  /*6cf0*/  @!P2 LDC R7, c[0x0][0x500] ;  /* 0x00014000ff07ab82 */ /* 0x000e620000000800 */
[----:B0-----:R-:W-:-:S05]  /*6d00*/  IMAD.U32 R11, RZ, RZ, UR4 ;  /* 0x00000004ff0b7e24 */ /* 0x001fca000f8e00ff */
[----:B------:R-:W-:-:S05]  /*6d10*/  LEA R13, R11, R14, 0x18 ;  /* 0x0000000e0b0d7211 */ /* 0x000fca00078ec0ff */
[----:B------:R-:W-:-:S04]  /*6d20*/  IMAD R14, R6, 0x8, R13 ;  /* 0x00000008060e7824 */ /* 0x000fc800078e020d */
[----:B------:R-:W0:Y:S02]  /*6d30*/  SYNCS.PHASECHK.TRANS64.TRYWAIT P1, [R14+URZ+0x48], R5 ;  /* 0x000048050e0075a7 */ /* 0x000e24000802017f */
[----:B01----:R-:W-:Y:S05]  /*6d40*/  @!P1 BRA `(.L_x_172) ;  /* 0x00000010006c9947 */ /* 0x003fea0003800000 */
.L_x_199:
[----:B0-----:R-:W-:Y:S01]  /*6d50*/  PRMT R5, R9, 0x9910, RZ ;  /* 0x0000991009057816 */ /* 0x001fe200000000ff */
[----:B------:R0:W-:Y:S03]  /*6d60*/  @!P2 SYNCS.ARRIVE.TRANS64 RZ, [R14+URZ], R7 ;  /* 0x000000070effa9a7 */ /* 0x0001e6000800003f */
[----:B------:R-:W-:-:S13]  /*6d70*/  ISETP.NE.AND P1, PT, R5, 0x2, PT ;  /* 0x000000020500780c */ /* 0x000fda0003f25270 */
[----:B0-----:R-:W-:Y:S05]  /*6d80*/  @P1 BRA `(.L_x_173) ;  /* 0x0000000000041947 */ /* 0x001fea0003800000 */
[----:B------:R-:W-:Y:S01]  /*6d90*/  BPT.TRAP 0x1 ;  /* 0x000000040000795c */ /* 0x000fe20000300000 */
.L_x_173:
[----:B------:R-:W-:Y:S05]  /*6da0*/  @P0 BRA `(.L_x_174) ;  /* 0x0000000000040947 */ /* 0x000fea0003800000 */
[----:B------:R-:W-:Y:S01]  /*6db0*/  BPT.TRAP 0x1 ;  /* 0x000000040000795c */ /* 0x000fe20000300000 */
.L_x_174:
[----:B------:R-:W-:Y:S01]  /*6dc0*/  IMAD R5, R6, 0x8, R11 ;  /* 0x0000000806057824 */ /* 0x000fe200078e020b */
[----:B------:R-:W-:Y:S01]  /*6dd0*/  R2UR UR9, R14 ;  /* 0x000000000e0972ca */ /* 0x000fe200000e0000 */
[----:B------:R-:W-:Y:S01]  /*6de0*/  VIADD R20, R20, 0xffffffff ;  /* 0xffffffff14147836 */ /* 0x000fe20000000000 */
[----:B------:R-:W-:Y:S01]  /*6df0*/  UIADD3 UR4, UP0, UR20, 0xf0, URZ ;  /* 0x000000f014047890 */ /* 0x000fe2000ff1e03f */
[----:B------:R-:W-:Y:S01]  /*6e00*/  IMAD.SHL.U32 R5, R5, 0x100, RZ ;  /* 0x0000010005057824 */ /* 0x000fe200078e00ff */
[----:B------:R-:W-:Y:S01]  /*6e10*/  R2UR UR11, R12 ;  /* 0x000000000c0b72ca */ /* 0x000fe200000e0000 */
[----:B------:R-:W-:Y:S01]  /*6e20*/  UIADD3 UR24, UP1, UR20, 0x1f0, URZ ;  /* 0x000001f014187890 */ /* 0x000fe2000ff3e03f */
[----:B------:R-:W-:Y:S01]  /*6e30*/  R2UR UR10, R15 ;  /* 0x000000000f0a72ca */ /* 0x000fe200000e0000 */
[--C-:B------:R-:W-:Y:S01]  /*6e40*/  IMAD R5, R5, 0x4, R13.reuse ;  /* 0x0000000405057824 */ /* 0x100fe200078e020d */
[----:B------:R-:W-:Y:S01]  /*6e50*/  R2UR UR12, R19 ;  /* 0x00000000130c72ca */ /* 0x000fe200000e0000 */
[----:B------:R-:W-:Y:S01]  /*6e60*/  IMAD R13, R6, 0x4000, R13 ;  /* 0x00004000060d7824 */ /* 0x000fe200078e020d */
[----:B------:R-:W-:Y:S01]  /*6e70*/  R2UR UR18, R18 ;  /* 0x00000000121272ca */ /* 0x000fe200000e0000 */
[----:B------:R-:W-:Y:S01]  /*6e80*/  VIADD R6, R6, 0x1 ;  /* 0x0000000106067836 */ /* 0x000fe20000000000 */
[----:B------:R-:W-:Y:S01]  /*6e90*/  R2UR UR5, R5 ;  /* 0x00000000050572ca */ /* 0x000fe200000e0000 */
[----:B------:R-:W-:Y:S01]  /*6ea0*/  UIADD3.X UR25, URZ, UR21, URZ, UP1, !UPT ;  /* 0x000000153f197290 */ /* 0x000fe20008ffe43f */
[----:B------:R-:W-:Y:S01]  /*6eb0*/  R2UR UR8, R13 ;  /* 0x000000000d0872ca */ /* 0x000fe200000e0000 */
[----:B------:R-:W-:Y:S01]  /*6ec0*/  UMOV UR19, 0xff0000 ;  /* 0x00ff000000137882 */ /* 0x000fe20000000000 */
[----:B------:R-:W-:Y:S01]  /*6ed0*/  ISETP.GT.AND P3, PT, R20, 0x1, PT ;  /* 0x000000011400780c */ /* 0x000fe20003f64270 */
[----:B------:R-:W-:Y:S01]  /*6ee0*/  UMOV UR6, 0x0 ;  /* 0x0000000000067882 */ /* 0x000fe20000000000 */
[----:B------:R-:W-:Y:S01]  /*6ef0*/  UMOV UR7, 0x10000000 ;  /* 0x1000000000077882 */ /* 0x000fe20000000000 */
[----:B------:R-:W-:Y:S01]  /*6f00*/  ISETP.NE.AND P1, PT, R6, 0x9, PT ;  /* 0x000000090600780c */ /* 0x000fe20003f25270 */
[----:B------:R-:W-:-:S03]  /*6f10*/  VIADD R15, R15, 0x20 ;  /* 0x000000200f0f7836 */ /* 0x000fc60000000000 */
[----:B------:R-:W-:Y:S02]  /*6f20*/  SEL R5, RZ, 0x1, P1 ;  /* 0x00000001ff057807 */ /* 0x000fe40000800000 */
[----:B------:R-:W-:Y:S01]  /*6f30*/  UIADD3 UR13, UR5, 0x180, URZ ;  /* 0x00000180050d7890 */ /* 0x000fe2000fffe03f */
[----:B------:R-:W-:Y:S01]  /*6f40*/  SEL R6, R6, RZ, P1 ;  /* 0x000000ff06067207 */ /* 0x000fe20000800000 */
[----:B------:R-:W-:Y:S01]  /*6f50*/  UIADD3.X UR5, URZ, UR21, URZ, UP0, !UPT ;  /* 0x000000153f057290 */ /* 0x000fe200087fe43f */
[----:B------:R-:W-:Y:S01]  /*6f60*/  LOP3.LUT R4, R4, R5, RZ, 0x3c, !PT ;  /* 0x0000000504047212 */ /* 0x000fe200078e3cff */
[----:B------:R-:W-:-:S03]  /*6f70*/  UIADD3 UR14, UR8, 0x12180, URZ ;  /* 0x00012180080e7890 */ /* 0x000fc6000fffe03f */
[----:B------:R-:W-:-:S04]  /*6f80*/  UMOV UR8, UR13 ;  /* 0x0000000d00087c82 */ /* 0x000fc80008000000 */
[----:B------:R0:W-:Y:S02]  /*6f90*/  UTMALDG.3D.MULTICAST [UR8], [UR4], UR19, desc[UR6] ;  /* 0x00000608040073b4 */ /* 0x0001e40008011813 */
[----:B0-----:R-:W-:Y:S01]  /*6fa0*/  UMOV UR8, UR14 ;  /* 0x0000000e00087c82 */ /* 0x001fe20008000000 */
[----:B------:R-:W-:Y:S02]  /*6fb0*/  UMOV UR11, UR18 ;  /* 0x00000012000b7c82 */ /* 0x000fe40008000000 */
[----:B------:R0:W-:Y:S02]  /*6fc0*/  UTMALDG.3D [UR8], [UR24], desc[UR6] ;  /* 0x00000608180075b4 */ /* 0x0001e40008011000 */
[----:B0-----:R-:W-:Y:S05]  /*6fd0*/  @P3 BRA `(.L_x_175) ;  /* 0xfffffffc00383947 */ /* 0x001fea000383ffff */
.L_x_171:
[----:B------:R-:W-:Y:S05]  /*6fe0*/  BSYNC B1 ;  /* 0x0000000000017941 */ /* 0x000fea0003800000 */
.L_x_170:
[----:B------:R-:W3:Y:S01]  /*6ff0*/  LDL.64 R24, [R1] ;  /* 0x0000000001187983 */ /* 0x000ee20000100a00 */
[----:B------:R-:W-:Y:S01]  /*7000*/  LOP3.LUT P4, RZ, R10, 0xff, RZ, 0xc0, !PT ;  /* 0x000000ff0aff7812 */ /* 0x000fe2000788c0ff */
[----:B------:R-:W-:Y:S01]  /*7010*/  VIADD R7, R8, UR40 ;  /* 0x0000002808077c36 */ /* 0x000fe20008000000 */
[----:B------:R-:W-:Y:S01]  /*7020*/  ULDC.64 UR4, c[0x0][0x650] ;  /* 0x0001940000047ab9 */ /* 0x000fe20000000a00 */
[----:B------:R-:W-:Y:S01]  /*7030*/  IMAD.U32 R8, RZ, RZ, UR40 ;  /* 0x00000028ff087e24 */ /* 0x000fe2000f8e00ff */
[----:B------:R-:W-:Y:S01]  /*7040*/  UISETP.GE.U32.AND UP0, UPT, UR40, 0x9, UPT ;  /* 0x000000092800788c */ /* 0x000fe2000bf06070 */
[----:B------:R-:W-:Y:S01]  /*7050*/  BSSY B1, `(.L_x_176) ;  /* 0x000006b000017945 */ /* 0x000fe20003800000 */
[----:B------:R-:W-:Y:S01]  /*7060*/  ISETP.GT.U32.AND P1, PT, R7, 0x8, PT ;  /* 0x000000080700780c */ /* 0x000fe20003f24070 */
[----:B------:R-:W-:Y:S01]  /*7070*/  IMAD.MOV.U32 R22, RZ, RZ, -0x1 ;  /* 0xffffffffff167424 */ /* 0x000fe200078e00ff */
[----:B------:R-:W-:Y:S01]  /*7080*/  PRMT R10, RZ, 0x7610, R10 ;  /* 0x00007610ff0a7816 */ /* 0x000fe2000000000a */
[----:B------:R-:W-:Y:S01]  /*7090*/  IMAD.MOV.U32 R18, RZ, RZ, -0x1 ;  /* 0xffffffffff127424 */ /* 0x000fe200078e00ff */
[----:B------:R-:W-:Y:S01]  /*70a0*/  ISETP.LT.U32.AND P1, PT, R8, 0x9, P1 ;  /* 0x000000090800780c */ /* 0x000fe20000f21070 */
[----:B------:R-:W-:Y:S01]  /*70b0*/  IMAD.MOV.U32 R19, RZ, RZ, -0x1 ;  /* 0xffffffffff137424 */ /* 0x000fe200078e00ff */
[----:B------:R-:W-:Y:S01]  /*70c0*/  PLOP3.LUT P3, PT, PT, PT, UP0, 0x80, 0x0 ;  /* 0x000000000000781c */ /* 0x000fe20003f6f008 */
[----:B------:R-:W0:Y:S01]  /*70d0*/  @P4 S2R R11, SR_CgaCtaId ;  /* 0x00000000000b4919 */ /* 0x000e220000008800 */
[----:B------:R-:W-:-:S04]  /*70e0*/  @P4 MOV R4, 0x400 ;  /* 0x0000040000044802 */ /* 0x000fc80000000f00 */
[----:B0-----:R-:W-:Y:S01]  /*70f0*/  @P4 LEA R6, R11, R4, 0x18 ;  /* 0x000000040b064211 */ /* 0x001fe200078ec0ff */
[----:B------:R-:W-:Y:S01]  /*7100*/  IMAD.WIDE.U32 R4, R7, 0x38e38e39, RZ ;  /* 0x38e38e3907047825 */ /* 0x000fe200078e00ff */
[----:B------:R-:W-:Y:S02]  /*7110*/  SEL R4, RZ, 0x1, !P1 ;  /* 0x00000001ff047807 */ /* 0x000fe40004800000 */
[----:B------:R0:W-:Y:S02]  /*7120*/  @P4 SYNCS.ARRIVE.TRANS64.A1T0 RZ, [R6+URZ+0xc8], RZ ;  /* 0x0000c8ff06ff49a7 */ /* 0x0001e4000810003f */
[----:B------:R-:W-:Y:S02]  /*7130*/  LOP3.LUT R3, R3, R4, RZ, 0x3c, !PT ;  /* 0x0000000403037212 */ /* 0x000fe400078e3cff */
[----:B------:R-:W-:Y:S02]  /*7140*/  PRMT R4, RZ, 0x7610, R4 ;  /* 0x00007610ff047816 */ /* 0x000fe40000000004 */
[----:B0-----:R-:W-:-:S04]  /*7150*/  SHF.R.U32.HI R6, RZ, 0x1, R5 ;  /* 0x00000001ff067819 */ /* 0x001fc80000011605 */
[----:B------:R-:W-:Y:S01]  /*7160*/  @P3 LOP3.LUT R3, R3, 0x1, R6, 0x78, !PT ;  /* 0x0000000103033812 */ /* 0x000fe200078e7806 */
[----:B------:R-:W-:Y:S01]  /*7170*/  IMAD R8, R6, -0x9, R7 ;  /* 0xfffffff706087824 */ /* 0x000fe200078e0207 */
[----:B---3--:R-:W-:-:S04]  /*7180*/  IADD3 R16, P4, R16, R24, RZ ;  /* 0x0000001810107210 */ /* 0x008fc80007f9e0ff */
[----:B------:R-:W-:Y:S01]  /*7190*/  ISETP.GE.U32.AND P1, PT, R16, UR4, PT ;  /* 0x0000000410007c0c */ /* 0x000fe2000bf26070 */
[----:B------:R-:W-:-:S05]  /*71a0*/  IMAD.X R17, R17, 0x1, R0, P4 ;  /* 0x0000000111117824 */ /* 0x000fca00020e0600 */
[----:B------:R-:W-:-:S13]  /*71b0*/  ISETP.GE.U32.AND.EX P1, PT, R17, UR5, PT, P1 ;  /* 0x0000000511007c0c */ /* 0x000fda000bf26110 */
[----:B------:R-:W-:Y:S05]  /*71c0*/  @P1 BRA `(.L_x_177) ;  /* 0x00000004004c1947 */ /* 0x000fea0003800000 */
[----:B------:R-:W0:Y:S01]  /*71d0*/  S2R R13, SR_CTAID.X ;  /* 0x00000000000d7919 */ /* 0x000e220000002500 */
[----:B------:R-:W-:Y:S01]  /*71e0*/  ULDC.64 UR4, c[0x0][0x628] ;  /* 0x00018a0000047ab9 */ /* 0x000fe20000000a00 */
[----:B------:R-:W1:Y:S01]  /*71f0*/  LDC R14, c[0x0][0x144] ;  /* 0x00005100ff0e7b82 */ /* 0x000e620000000800 */
[----:B------:R-:W-:Y:S01]  /*7200*/  ISETP.NE.U32.AND P1, PT, RZ, UR4, PT ;  /* 0x00000004ff007c0c */ /* 0x000fe2000bf25070 */
[----:B------:R-:W3:Y:S01]  /*7210*/  S2R R12, SR_CTAID.Y ;  /* 0x00000000000c7919 */ /* 0x000ee20000002600 */
[----:B------:R-:W-:Y:S01]  /*7220*/  ULDC UR7, c[0x0][0x630] ;  /* 0x00018c0000077ab9 */ /* 0x000fe20000000800 */
[----:B------:R-:W-:Y:S01]  /*7230*/  ULDC UR8, c[0x0][0x150] ;  /* 0x0000540000087ab9 */ /* 0x000fe20000000800 */
[----:B------:R-:W-:Y:S01]  /*7240*/  ISETP.NE.AND.EX P1, PT, RZ, UR5, PT, P1 ;  /* 0x00000005ff007c0c */ /* 0x000fe2000bf25310 */
[----:B------:R-:W-:Y:S02]  /*7250*/  IMAD.MOV.U32 R4, RZ, RZ, R16 ;  /* 0x000000ffff047224 */ /* 0x000fe400078e0010 */
[----:B------:R-:W-:Y:S01]  /*7260*/  IMAD.MOV.U32 R5, RZ, RZ, R17 ;  /* 0x000000ffff057224 */ /* 0x000fe200078e0011 */
[----:B0-----:R-:W-:-:S09]  /*7270*/  I2FP.F32.U32 R18, R13 ;  /* 0x0000000d00127245 */ /* 0x001fd20000201000 */
[----:B------:R-:W-:Y:S05]  /*7280*/  @!P1 BRA `(.L_x_178) ;  /* 0x0000000000289947 */ /* 0x000fea0003800000 */
[----:B------:R-:W-:Y:S02]  /*7290*/  ULDC UR6, c[0x0][0x634] ;  /* 0x00018d0000067ab9 */ /* 0x000fe40000000800 */
[----:B------:R-:W-:-:S05]  /*72a0*/  IADD3 R5, P1, R16, UR6, RZ ;  /* 0x0000000610057c10 */ /* 0x000fca000ff3e0ff */
[----:B------:R-:W-:-:S04]  /*72b0*/  IMAD.X R15, RZ, RZ, R17, P1 ;  /* 0x000000ffff0f7224 */ /* 0x000fc800008e0611 */
[----:B------:R-:W-:-:S04]  /*72c0*/  IMAD.WIDE.U32 R6, R15, UR4, RZ ;  /* 0x000000040f067c25 */ /* 0x000fc8000f8e00ff */
[----:B------:R-:W-:-:S04]  /*72d0*/  IMAD.WIDE.U32 R6, P1, R5, UR5, R6 ;  /* 0x0000000505067c25 */ /* 0x000fc8000f820006 */
[----:B------:R-:W-:-:S04]  /*72e0*/  IMAD.WIDE.U32 R4, R5, UR4, RZ ;  /* 0x0000000405047c25 */ /* 0x000fc8000f8e00ff */
[----:B------:R-:W-:Y:S01]  /*72f0*/  IMAD.MOV.U32 R4, RZ, RZ, R7 ;  /* 0x000000ffff047224 */ /* 0x000fe200078e0007 */
[----:B------:R-:W-:Y:S01]  /*7300*/  IADD3 RZ, P3, R5, R6, RZ ;  /* 0x0000000605ff7210 */ /* 0x000fe20007f7e0ff */
[----:B------:R-:W-:-:S04]  /*7310*/  IMAD.X R5, RZ, RZ, RZ, P1 ;  /* 0x000000ffff057224 */ /* 0x000fc800008e06ff */
[----:B------:R-:W-:-:S08]  /*7320*/  IMAD.WIDE.U32.X R4, R15, UR5, R4, P3 ;  /* 0x000000050f047c25 */ /* 0x000fd000098e0404 */
.L_x_178:
[----:B------:R-:W-:Y:S01]  /*7330*/  FMUL R18, R18, UR8 ;  /* 0x0000000812127c20 */ /* 0x000fe20008400000 */
[--C-:B------:R-:W-:Y:S01]  /*7340*/  SHF.R.U64 R19, R4, UR7, R5.reuse ;  /* 0x0000000704137c19 */ /* 0x100fe20008001205 */
[----:B------:R-:W-:Y:S01]  /*7350*/  ULDC.64 UR4, c[0x0][0x620] ;  /* 0x0001880000047ab9 */ /* 0x000fe20000000a00 */
[----:B------:R-:W-:Y:S01]  /*7360*/  SHF.R.U32.HI R4, RZ, UR7, R5 ;  /* 0x00000007ff047c19 */ /* 0x000fe20008011605 */
[----:B------:R-:W-:Y:S01]  /*7370*/  ULDC.64 UR6, c[0x0][0x640] ;  /* 0x0001900000067ab9 */ /* 0x000fe20000000a00 */
[----:B------:R-:W-:Y:S01]  /*7380*/  IADD3 R5, P1, RZ, -R19, RZ ;  /* 0x80000013ff057210 */ /* 0x000fe20007f3e0ff */
[----:B------:R-:W0:Y:S01]  /*7390*/  F2I.U32.TRUNC.NTZ R18, R18 ;  /* 0x0000001200127305 */ /* 0x000e22000020f000 */
[----:B------:R-:W4:Y:S03]  /*73a0*/  LDC R15, c[0x0][0x148] ;  /* 0x00005200ff0f7b82 */ /* 0x000f260000000800 */
[----:B------:R-:W-:Y:S01]  /*73b0*/  IMAD.X R4, RZ, RZ, ~R4, P1 ;  /* 0x000000ffff047224 */ /* 0x000fe200008e0e04 */
[----:B------:R-:W-:-:S03]  /*73c0*/  ISETP.NE.U32.AND P1, PT, RZ, UR6, PT ;  /* 0x00000006ff007c0c */ /* 0x000fc6000bf25070 */
[----:B------:R-:W-:Y:S01]  /*73d0*/  IMAD R4, R4, UR4, RZ ;  /* 0x0000000404047c24 */ /* 0x000fe2000f8e02ff */
[----:B------:R-:W-:-:S03]  /*73e0*/  ISETP.NE.AND.EX P1, PT, RZ, UR7, PT, P1 ;  /* 0x00000007ff007c0c */ /* 0x000fc6000bf25310 */
[C---:B------:R-:W-:Y:S01]  /*73f0*/  IMAD R7, R5.reuse, UR5, R4 ;  /* 0x0000000505077c24 */ /* 0x040fe2000f8e0204 */
[----:B------:R-:W-:Y:S01]  /*7400*/  ULDC UR5, c[0x0][0x154] ;  /* 0x0000550000057ab9 */ /* 0x000fe20000000800 */
[----:B------:R-:W-:Y:S01]  /*7410*/  IMAD.WIDE.U32 R4, R5, UR4, R16 ;  /* 0x0000000405047c25 */ /* 0x000fe2000f8e0010 */
[----:B------:R-:W-:-:S03]  /*7420*/  ULDC UR4, c[0x0][0x618] ;  /* 0x0001860000047ab9 */ /* 0x000fc60000000800 */
[----:B0-----:R-:W-:Y:S02]  /*7430*/  IMAD.MOV R6, RZ, RZ, -R18 ;  /* 0x000000ffff067224 */ /* 0x001fe400078e0a12 */
[----:B------:R-:W-:Y:S02]  /*7440*/  IMAD.IADD R5, R5, 0x1, R7 ;  /* 0x0000000105057824 */ /* 0x000fe400078e0207 */
[----:B-1----:R-:W-:Y:S01]  /*7450*/  IMAD R13, R14, R6, R13 ;  /* 0x000000060e0d7224 */ /* 0x002fe200078e020d */
[----:B---3--:R-:W-:Y:S02]  /*7460*/  I2FP.F32.U32 R6, R12 ;  /* 0x0000000c00067245 */ /* 0x008fe40000201000 */
[--C-:B------:R-:W-:Y:S02]  /*7470*/  SHF.R.U64 R14, R4, UR4, R5.reuse ;  /* 0x00000004040e7c19 */ /* 0x100fe40008001205 */
[----:B------:R-:W-:Y:S01]  /*7480*/  SHF.R.U32.HI R5, RZ, UR4, R5 ;  /* 0x00000004ff057c19 */ /* 0x000fe20008011605 */
[----:B------:R-:W-:Y:S01]  /*7490*/  FMUL R6, R6, UR5 ;  /* 0x0000000506067c20 */ /* 0x000fe20008400000 */
[----:B------:R-:W-:-:S02]  /*74a0*/  ULDC UR4, c[0x0][0x608] ;  /* 0x0001820000047ab9 */ /* 0x000fc40000000800 */
[--C-:B------:R-:W-:Y:S01]  /*74b0*/  SHF.R.U64 R20, R14, UR4, R5.reuse ;  /* 0x000000040e147c19 */ /* 0x100fe20008001205 */
[----:B------:R0:W1:Y:S01]  /*74c0*/  F2I.U32.TRUNC.NTZ R21, R6 ;  /* 0x0000000600157305 */ /* 0x000062000020f000 */
[----:B------:R-:W-:Y:S01]  /*74d0*/  SHF.R.U32.HI R5, RZ, UR4, R5 ;  /* 0x00000004ff057c19 */ /* 0x000fe20008011605 */
[----:B------:R-:W-:-:S03]  /*74e0*/  ULDC UR4, c[0x0][0x658] ;  /* 0x0001960000047ab9 */ /* 0x000fc60000000800 */
[--C-:B------:R-:W-:Y:S02]  /*74f0*/  SHF.R.U64 R18, R20, UR4, R5.reuse ;  /* 0x0000000414127c19 */ /* 0x100fe40008001205 */
[----:B------:R-:W-:-:S03]  /*7500*/  SHF.R.U32.HI R25, RZ, UR4, R5 ;  /* 0x00000004ff197c19 */ /* 0x000fc60008011605 */
[----:B------:R-:W-:Y:S02]  /*7510*/  IMAD.MOV.U32 R4, RZ, RZ, R18 ;  /* 0x000000ffff047224 */ /* 0x000fe400078e0012 */
[----:B------:R-:W-:Y:S01]  /*7520*/  IMAD.MOV.U32 R5, RZ, RZ, R25 ;  /* 0x000000ffff057224 */ /* 0x000fe200078e0019 */
[----:B0-----:R-:W-:Y:S06]  /*7530*/  @!P1 BRA `(.L_x_179) ;  /* 0x0000000000289947 */ /* 0x001fec0003800000 */
        /* <DEDUP_REMOVED lines=10> */
.L_x_179:
[----:B------:R-:W-:Y:S01]  /*75e0*/  ISETP.NE.AND P1, PT, R2, 0x1, PT ;  /* 0x000000010200780c */ /* 0x000fe20003f25270 */
[----:B------:R-:W-:Y:S01]  /*75f0*/  ULDC UR4, c[0x0][0x648] ;  /* 0x0001920000047ab9 */ /* 0x000fe20000000800 */
[----:B------:R-:W-:Y:S01]  /*7600*/  LOP3.LUT R20, R20, UR16, RZ, 0xc0, !PT ;  /* 0x0000001014147c12 */ /* 0x000fe2000f8ec0ff */
[----:B-1----:R-:W-:Y:S01]  /*7610*/  IMAD.MOV R21, RZ, RZ, -R21 ;  /* 0x000000ffff157224 */ /* 0x002fe200078e0a15 */
[----:B------:R-:W-:Y:S01]  /*7620*/  SHF.R.U64 R5, R4, UR4, R5 ;  /* 0x0000000404057c19 */ /* 0x000fe20008001205 */
[----:B------:R-:W-:Y:S01]  /*7630*/  ULDC UR4, c[0x0][0x638] ;  /* 0x00018e0000047ab9 */ /* 0x000fe20000000800 */
[----:B------:R-:W-:Y:S01]  /*7640*/  ULDC UR5, c[0x0][0x610] ;  /* 0x0001840000057ab9 */ /* 0x000fe20000000800 */
[----:B------:R-:W-:Y:S02]  /*7650*/  IMAD.MOV.U32 R4, RZ, RZ, 0x1 ;  /* 0x00000001ff047424 */ /* 0x000fe400078e00ff */
[----:B------:R-:W-:Y:S02]  /*7660*/  IMAD.MOV R7, RZ, RZ, -R5 ;  /* 0x000000ffff077224 */ /* 0x000fe400078e0a05 */
[----:B------:R-:W-:Y:S01]  /*7670*/  IMAD R20, R5, UR17, R20 ;  /* 0x0000001105147c24 */ /* 0x000fe2000f8e0214 */
[----:B------:R-:W-:Y:S01]  /*7680*/  LOP3.LUT R5, R14, UR15, RZ, 0xc0, !PT ;  /* 0x0000000f0e057c12 */ /* 0x000fe2000f8ec0ff */
[----:B----4-:R-:W-:-:S02]  /*7690*/  @P1 IMAD R13, R15, R21, R12 ;  /* 0x000000150f0d1224 */ /* 0x010fc400078e020c */
[----:B------:R-:W-:Y:S01]  /*76a0*/  IMAD R18, R7, UR4, R18 ;  /* 0x0000000407127c24 */ /* 0x000fe2000f8e0212 */
[----:B------:R-:W-:Y:S01]  /*76b0*/  ULDC UR4, c[0x0][0x600] ;  /* 0x0001800000047ab9 */ /* 0x000fe20000000800 */
[----:B------:R-:W-:Y:S02]  /*76c0*/  IMAD R13, R20, UR5, R13 ;  /* 0x00000005140d7c24 */ /* 0x000fe4000f8e020d */
[----:B------:R-:W-:-:S05]  /*76d0*/  IMAD R22, R18, UR4, R5 ;  /* 0x0000000412167c24 */ /* 0x000fca000f8e0205 */
[----:B------:R-:W-:Y:S02]  /*76e0*/  SEL R18, R22, R13, !P1 ;  /* 0x0000000d16127207 */ /* 0x000fe40004800000 */
[----:B------:R-:W-:-:S07]  /*76f0*/  SEL R22, R13, R22, !P1 ;  /* 0x000000160d167207 */ /* 0x000fce0004800000 */
.L_x_177:
[----:B------:R-:W-:Y:S05]  /*7700*/  BSYNC B1 ;  /* 0x0000000000017941 */ /* 0x000fea0003800000 */
.L_x_176:
[----:B------:R-:W-:-:S13]  /*7710*/  LOP3.LUT P1, RZ, R4, 0xff, RZ, 0xc0, !PT ;  /* 0x000000ff04ff7812 */ /* 0x000fda000782c0ff */
[----:B------:R-:W-:Y:S05]  /*7720*/  @P1 BRA `(.L_x_180) ;  /* 0xfffffff4002c1947 */ /* 0x000fea000383ffff */
[----:B------:R-:W-:Y:S05]  /*7730*/  BSYNC B0 ;  /* 0x0000000000007941 */ /* 0x000fea0003800000 */
.L_x_168:
[----:B------:R-:W-:-:S03]  /*7740*/  UMOV UR4, 0xffffffff ;  /* 0xffffffff00047882 */ /* 0x000fc60000000000 */
[----:B------:R-:W-:Y:S05]  /*7750*/  BRA.DIV UR4, `(.L_x_181) ;  /* 0x0000000604fc7947 */ /* 0x000fea000b800000 */
[----:B------:R-:W-:-:S13]  /*7760*/  ELECT P6, URZ, PT ;  /* 0x00000000003f782f */ /* 0x000fda00038c0000 */
.L_x_202:
[----:B------:R-:W-:Y:S04]  /*7770*/  BSSY B0, `(.L_x_182) ;  /* 0x0000058000007945 */ /* 0x000fe80003800000 */
[----:B------:R-:W-:Y:S05]  /*7780*/  @!P6 BRA `(.L_x_183) ;  /* 0x000000040058e947 */ /* 0x000fea0003800000 */
[----:B------:R-:W-:-:S04]  /*7790*/  LOP3.LUT R23, R23, 0x2, RZ, 0xfc, !PT ;  /* 0x0000000217177812 */ /* 0x000fc800078efcff */
[----:B------:R-:W-:-:S13]  /*77a0*/  ISETP.NE.AND P0, PT, R23, 0x3, PT ;  /* 0x000000031700780c */ /* 0x000fda0003f05270 */
[----:B------:R-:W-:Y:S05]  /*77b0*/  @!P0 BRA `(.L_x_184) ;  /* 0x0000000000048947 */ /* 0x000fea0003800000 */
[----:B------:R-:W-:Y:S01]  /*77c0*/  BPT.TRAP 0x1 ;  /* 0x000000040000795c */ /* 0x000fe20000300000 */
.L_x_184:
[----:B------:R-:W0:Y:S01]  /*77d0*/  S2R R5, SR_CgaCtaId ;  /* 0x0000000000057919 */ /* 0x000e220000008800 */
[----:B------:R-:W-:Y:S02]  /*77e0*/  MOV R0, 0x400 ;  /* 0x0000040000007802 */ /* 0x000fe40000000f00 */
[----:B------:R-:W-:Y:S02]  /*77f0*/  SHF.L.U32 R2, R3, 0x1f, RZ ;  /* 0x0000001f03027819 */ /* 0x000fe400000006ff */
[----:B0-----:R-:W-:-:S05]  /*7800*/  LEA R5, R5, R0, 0x18 ;  /* 0x0000000005057211 */ /* 0x001fca00078ec0ff */
[----:B------:R-:W-:-:S04]  /*7810*/  VIADD R5, R5, 0x48 ;  /* 0x0000004805057836 */ /* 0x000fc80000000000 */
[C---:B------:R-:W-:Y:S02]  /*7820*/  IMAD R7, R8.reuse, 0x8, R5 ;  /* 0x0000000808077824 */ /* 0x040fe400078e0205 */
[----:B------:R-:W-:Y:S02]  /*7830*/  VIADD R8, R8, 0x1 ;  /* 0x0000000108087836 */ /* 0x000fe40000000000 */
[----:B------:R-:W0:Y:S03]  /*7840*/  SYNCS.PHASECHK.TRANS64.TRYWAIT P0, [R7+URZ], R2 ;  /* 0x00000002070075a7 */ /* 0x000e26000800017f */
[----:B------:R-:W-:-:S04]  /*7850*/  ISETP.NE.AND P1, PT, R8, 0x9, PT ;  /* 0x000000090800780c */ /* 0x000fc80003f25270 */
[----:B------:R-:W-:Y:S02]  /*7860*/  SEL R0, RZ, 0x1, P1 ;  /* 0x00000001ff007807 */ /* 0x000fe40000800000 */
[----:B------:R-:W-:Y:S02]  /*7870*/  SEL R8, R8, RZ, P1 ;  /* 0x000000ff08087207 */ /* 0x000fe40000800000 */
[----:B------:R-:W-:-:S03]  /*7880*/  LOP3.LUT R9, R3, R0, RZ, 0x3c, !PT ;  /* 0x0000000003097212 */ /* 0x000fc600078e3cff */
[----:B------:R-:W-:Y:S01]  /*7890*/  IMAD R6, R8, 0x8, R5 ;  /* 0x0000000808067824 */ /* 0x000fe200078e0205 */
[----:B------:R-:W-:Y:S01]  /*78a0*/  SHF.L.U32 R3, R9, 0x1f, RZ ;  /* 0x0000001f09037819 */ /* 0x000fe200000006ff */
[----:B0-----:R-:W-:Y:S06]  /*78b0*/  @!P0 BRA `(.L_x_185) ;  /* 0x0000000400c48947 */ /* 0x001fec0003800000 */
.L_x_203:
[----:B------:R-:W1:Y:S01]  /*78c0*/  SYNCS.PHASECHK.TRANS64.TRYWAIT P0, [R6+URZ], R3 ;  /* 0x00000003060075a7 */ /* 0x000e62000800017f */
[----:B------:R-:W-:-:S05]  /*78d0*/  VIADD R0, R8, 0x1 ;  /* 0x0000000108007836 */ /* 0x000fca0000000000 */
[----:B------:R-:W-:-:S04]  /*78e0*/  ISETP.NE.AND P1, PT, R0, 0x9, PT ;  /* 0x000000090000780c */ /* 0x000fc80003f25270 */
[----:B0-----:R-:W-:Y:S02]  /*78f0*/  SEL R2, RZ, 0x1, P1 ;  /* 0x00000001ff027807 */ /* 0x001fe40000800000 */
[----:B------:R-:W-:Y:S02]  /*7900*/  SEL R0, R0, RZ, P1 ;  /* 0x000000ff00007207 */ /* 0x000fe40000800000 */
[----:B------:R-:W-:-:S03]  /*7910*/  LOP3.LUT R9, R9, R2, RZ, 0x3c, !PT ;  /* 0x0000000209097212 */ /* 0x000fc600078e3cff */
[----:B------:R-:W-:Y:S01]  /*7920*/  IMAD R7, R0, 0x8, R5 ;  /* 0x0000000800077824 */ /* 0x000fe200078e0205 */
[----:B------:R-:W-:Y:S01]  /*7930*/  SHF.L.U32 R4, R9, 0x1f, RZ ;  /* 0x0000001f09047819 */ /* 0x000fe200000006ff */
[----:B-1----:R-:W-:Y:S06]  /*7940*/  @!P0 BRA `(.L_x_186) ;  /* 0x0000000400b48947 */ /* 0x002fec0003800000 */
.L_x_204:
[----:B------:R-:W1:Y:S01]  /*7950*/  SYNCS.PHASECHK.TRANS64.TRYWAIT P0, [R7+URZ], R4 ;  /* 0x00000004070075a7 */ /* 0x000e62000800017f */
[----:B------:R-:W-:-:S05]  /*7960*/  VIADD R0, R0, 0x1 ;  /* 0x0000000100007836 */ /* 0x000fca0000000000 */
[----:B------:R-:W-:-:S04]  /*7970*/  ISETP.NE.AND P1, PT, R0, 0x9, PT ;  /* 0x000000090000780c */ /* 0x000fc80003f25270 */
[----:B------:R-:W-:Y:S02]  /*7980*/  SEL R2, RZ, 0x1, P1 ;  /* 0x00000001ff027807 */ /* 0x000fe40000800000 */
[----:B------:R-:W-:Y:S02]  /*7990*/  SEL R0, R0, RZ, P1 ;  /* 0x000000ff00007207 */ /* 0x000fe40000800000 */
[----:B------:R-:W-:-:S03]  /*79a0*/  LOP3.LUT R9, R9, R2, RZ, 0x3c, !PT ;  /* 0x0000000209097212 */ /* 0x000fc600078e3cff */
[----:B0-----:R-:W-:Y:S01]  /*79b0*/  IMAD R6, R0, 0x8, R5 ;  /* 0x0000000800067824 */ /* 0x001fe200078e0205 */
[----:B------:R-:W-:Y:S01]  /*79c0*/  SHF.L.U32 R3, R9, 0x1f, RZ ;  /* 0x0000001f09037819 */ /* 0x000fe200000006ff */
[----:B-1----:R-:W-:Y:S06]  /*79d0*/  @!P0 BRA `(.L_x_187) ;  /* 0x0000000400a48947 */ /* 0x002fec0003800000 */
.L_x_205:
        /* <DEDUP_REMOVED lines=9> */
.L_x_206:
        /* <DEDUP_REMOVED lines=9> */
.L_x_207:
        /* <DEDUP_REMOVED lines=9> */
.L_x_208:
        /* <DEDUP_REMOVED lines=9> */
.L_x_209:
[----:B------:R-:W1:Y:S01]  /*7c20*/  SYNCS.PHASECHK.TRANS64.TRYWAIT P0, [R6+URZ], R3 ;  /* 0x00000003060075a7 */ /* 0x000e62000800017f */
[----:B------:R-:W-:-:S05]  /*7c30*/  VIADD R0, R0, 0x1 ;  /* 0x0000000100007836 */ /* 0x000fca0000000000 */
[----:B------:R-:W-:-:S04]  /*7c40*/  ISETP.NE.AND P1, PT, R0, 0x9, PT ;  /* 0x000000090000780c */ /* 0x000fc80003f25270 */
[----:B------:R-:W-:Y:S02]  /*7c50*/  SEL R2, RZ, 0x1, P1 ;  /* 0x00000001ff027807 */ /* 0x000fe40000800000 */
[----:B------:R-:W-:Y:S02]  /*7c60*/  SEL R0, R0, RZ, P1 ;  /* 0x000000ff00007207 */ /* 0x000fe40000800000 */
[----:B------:R-:W-:Y:S01]  /*7c70*/  LOP3.LUT R2, R9, R2, RZ, 0x3c, !PT ;  /* 0x0000000209027212 */ /* 0x000fe200078e3cff */
[----:B-1----:R-:W-:Y:S06]  /*7c80*/  @!P0 BRA `(.L_x_192) ;  /* 0x00000004005c8947 */ /* 0x002fec0003800000 */
.L_x_210:
[----:B------:R-:W-:Y:S01]  /*7c90*/  IMAD R5, R0, 0x8, R5 ;  /* 0x0000000800057824 */ /* 0x000fe200078e0205 */
[----:B------:R-:W-:-:S07]  /*7ca0*/  SHF.L.U32 R0, R2, 0x1f, RZ ;  /* 0x0000001f02007819 */ /* 0x000fce00000006ff */
.L_x_193:
[----:B---3--:R3:W4:Y:S02]  /*7cb0*/  SYNCS.PHASECHK.TRANS64.TRYWAIT P0, [R5+URZ], R0 ;  /* 0x00000000050075a7 */ /* 0x008724000800017f */
[----:B----4-:R-:W-:Y:S05]  /*7cc0*/  @!P0 NANOSLEEP.SYNCS 0x989680 ;  /* 0x009896800000895d */ /* 0x010fea0003900000 */
[----:B------:R-:W4:Y:S02]  /*7cd0*/  @!P0 SYNCS.PHASECHK.TRANS64 P0, [R5+URZ], R0 ;  /* 0x00000000050085a7 */ /* 0x000f24000800007f */
[----:B----4-:R-:W-:Y:S05]  /*7ce0*/  @!P0 BRA `(.L_x_193) ;  /* 0xfffffffc00f08947 */ /* 0x010fea000383ffff */
.L_x_183:
[----:B------:R-:W-:Y:S05]  /*7cf0*/  BSYNC B0 ;  /* 0x0000000000007941 */ /* 0x000fea0003800000 */
.L_x_182:
[----:B------:R-:W-:Y:S05]  /*7d00*/  EXIT ;  /* 0x000000000000794d */ /* 0x000fea0003800000 */
.L_x_20:
[----:B0-----:R-:W-:-:S04]  /*7d10*/  IMAD.U32 R3, RZ, RZ, UR43 ;  /* 0x0000002bff037e24 */ /* 0x001fc8000f8e00ff */
[----:B------:R0:W1:Y:S03]  /*7d20*/  SYNCS.PHASECHK.TRANS64.TRYWAIT P0, [R3+URZ+-0x8], R0 ;  /* 0xfffff800030075a7 */ /* 0x000066000800017f */
[----:B-1----:R-:W-:Y:S05]  /*7d30*/  @!P0 NANOSLEEP.SYNCS 0x989680 ;  /* 0x009896800000895d */ /* 0x002fea0003900000 */
[----:B------:R-:W1:Y:S02]  /*7d40*/  @!P0 SYNCS.PHASECHK.TRANS64 P0, [R3+URZ+-0x8], R0 ;  /* 0xfffff800030085a7 */ /* 0x000e64000800007f */
[----:B-1----:R-:W-:Y:S05]  /*7d50*/  @!P0 BRA `(.L_x_20) ;  /* 0xfffffffc00ec8947 */ /* 0x002fea000383ffff */
[----:B------:R-:W-:Y:S05]  /*7d60*/  BRA `(.L_x_194) ;  /* 0xffffff9800a87947 */ /* 0x000fea000383ffff */
.L_x_25:
[----:B-1----:R1:W2:Y:S02]  /*7d70*/  SYNCS.PHASECHK.TRANS64.TRYWAIT P1, [R3+URZ], R0 ;  /* 0x00000000030075a7 */ /* 0x0022a4000802017f */
[----:B--2---:R-:W-:Y:S05]  /*7d80*/  @!P1 NANOSLEEP.SYNCS 0x989680 ;  /* 0x009896800000995d */ /* 0x004fea0003900000 */
[----:B------:R-:W2:Y:S02]  /*7d90*/  @!P1 SYNCS.PHASECHK.TRANS64 P1, [R3+URZ], R0 ;  /* 0x00000000030095a7 */ /* 0x000ea4000802007f */
[----:B--2---:R-:W-:Y:S05]  /*7da0*/  @!P1 BRA `(.L_x_25) ;  /* 0xfffffffc00f09947 */ /* 0x004fea000383ffff */
[----:B------:R-:W-:Y:S05]  /*7db0*/  BRA `(.L_x_24) ;  /* 0xffffff9c001c7947 */ /* 0x000fea000383ffff */
.L_x_30:
[----:B-1----:R-:W-:-:S04]  /*7dc0*/  IMAD.U32 R5, RZ, RZ, UR4 ;  /* 0x00000004ff057e24 */ /* 0x002fc8000f8e00ff */
[----:B------:R1:W2:Y:S03]  /*7dd0*/  SYNCS.PHASECHK.TRANS64.TRYWAIT P1, [R5+URZ], R4 ;  /* 0x00000004050075a7 */ /* 0x0002a6000802017f */
[----:B--2---:R-:W-:Y:S05]  /*7de0*/  @!P1 NANOSLEEP.SYNCS 0x989680 ;  /* 0x009896800000995d */ /* 0x004fea0003900000 */
[----:B------:R-:W2:Y:S02]  /*7df0*/  @!P1 SYNCS.PHASECHK.TRANS64 P1, [R5+URZ], R4 ;  /* 0x00000004050095a7 */ /* 0x000ea4000802007f */
[----:B--2---:R-:W-:Y:S05]  /*7e00*/  @!P1 BRA `(.L_x_30) ;  /* 0xfffffffc00ec9947 */ /* 0x004fea000383ffff */
[----:B------:R-:W-:Y:S05]  /*7e10*/  BRA `(.L_x_29) ;  /* 0xffffff9c00ec7947 */ /* 0x000fea000383ffff */
.L_x_36:
[----:B0-----:R-:W-:-:S04]  /*7e20*/  IMAD.U32 R3, RZ, RZ, UR43 ;  /* 0x0000002bff037e24 */ /* 0x001fc8000f8e00ff */
[----:B------:R0:W1:Y:S03]  /*7e30*/  SYNCS.PHASECHK.TRANS64.TRYWAIT P0, [R3+URZ+0x8], R0 ;  /* 0x00000800030075a7 */ /* 0x000066000800017f */
[----:B-1----:R-:W-:Y:S05]  /*7e40*/  @!P0 NANOSLEEP.SYNCS 0x989680 ;  /* 0x009896800000895d */ /* 0x002fea0003900000 */
[----:B------:R-:W1:Y:S02]  /*7e50*/  @!P0 SYNCS.PHASECHK.TRANS64 P0, [R3+URZ+0x8], R0 ;  /* 0x00000800030085a7 */ /* 0x000e64000800007f */
[----:B-1----:R-:W-:Y:S05]  /*7e60*/  @!P0 BRA `(.L_x_36) ;  /* 0xfffffffc00ec8947 */ /* 0x002fea000383ffff */
[----:B------:R-:W-:Y:S05]  /*7e70*/  BRA `(.L_x_195) ;  /* 0xffffffa4002c7947 */ /* 0x000fea000383ffff */
.L_x_169:
[----:B------:R-:W-:Y:S01]  /*7e80*/  BSSY B1, `(.L_x_196) ;  /* 0x0000006000017945 */ /* 0x000fe20003800000 */
[----:B------:R-:W-:-:S07]  /*7e90*/  IMAD.MOV.U32 R15, RZ, RZ, -0x1 ;  /* 0xffffffffff0f7424 */ /* 0x000fce00078e00ff */
[----:B--2--5:R-:W-:Y:S05]  /*7ea0*/  WARPSYNC.COLLECTIVE R15, `(.L_x_197) ;  /* 0x000000000f0c7348 */ /* 0x024fea0003c00000 */
[----:B------:R-:W-:Y:S02]  /*7eb0*/  ELECT P6, UR62, PT ;  /* 0x00000000003e782f */ /* 0x000fe400038c0000 */
[----:B------:R-:W-:Y:S01]  /*7ec0*/  MOV R14, UR62 ;  /* 0x0000003e000e7c02 */ /* 0x000fe20008000f00 */
[----:B--2--5:R-:W-:Y:S10]  /*7ed0*/  ENDCOLLECTIVE ;  /* 0x000000000000791b */ /* 0x024ff40003800000 */
.L_x_197:
[----:B------:R-:W-:Y:S05]  /*7ee0*/  BSYNC B1 ;  /* 0x0000000000017941 */ /* 0x000fea0003800000 */
.L_x_196:
[----:B------:R-:W-:Y:S05]  /*7ef0*/  BRA `(.L_x_198) ;  /* 0xffffffec00447947 */ /* 0x000fea000383ffff */
.L_x_172:
[----:B0-----:R0:W1:Y:S02]  /*7f00*/  SYNCS.PHASECHK.TRANS64.TRYWAIT P1, [R14+URZ+0x48], R5 ;  /* 0x000048050e0075a7 */ /* 0x001064000802017f */
[----:B-1----:R-:W-:Y:S05]  /*7f10*/  @!P1 NANOSLEEP.SYNCS 0x989680 ;  /* 0x009896800000995d */ /* 0x002fea0003900000 */
[----:B------:R-:W1:Y:S02]  /*7f20*/  @!P1 SYNCS.PHASECHK.TRANS64 P1, [R14+URZ+0x48], R5 ;  /* 0x000048050e0095a7 */ /* 0x000e64000802007f */
[----:B-1----:R-:W-:Y:S05]  /*7f30*/  @!P1 BRA `(.L_x_172) ;  /* 0xfffffffc00f09947 */ /* 0x002fea000383ffff */
[----:B------:R-:W-:Y:S05]  /*7f40*/  BRA `(.L_x_199) ;  /* 0xffffffec00807947 */ /* 0x000fea000383ffff */
.L_x_181:
[----:B------:R-:W-:Y:S01]  /*7f50*/  BSSY B0, `(.L_x_200) ;  /* 0x0000006000007945 */ /* 0x000fe20003800000 */
[----:B------:R-:W-:-:S07]  /*7f60*/  IMAD.MOV.U32 R15, RZ, RZ, -0x1 ;  /* 0xffffffffff0f7424 */ /* 0x000fce00078e00ff */
[----:B--2--5:R-:W-:Y:S05]  /*7f70*/  WARPSYNC.COLLECTIVE R15, `(.L_x_201) ;  /* 0x000000000f0c7348 */ /* 0x024fea0003c00000 */
[----:B------:R-:W-:Y:S02]  /*7f80*/  ELECT P6, UR62, PT ;  /* 0x00000000003e782f */ /* 0x000fe400038c0000 */
[----:B------:R-:W-:Y:S01]  /*7f90*/  MOV R14, UR62 ;  /* 0x0000003e000e7c02 */ /* 0x000fe20008000f00 */
[----:B--2--5:R-:W-:Y:S10]  /*7fa0*/  ENDCOLLECTIVE ;  /* 0x000000000000791b */ /* 0x024ff40003800000 */
.L_x_201:
[----:B------:R-:W-:Y:S05]  /*7fb0*/  BSYNC B0 ;  /* 0x0000000000007941 */ /* 0x000fea0003800000 */
.L_x_200:
[----:B------:R-:W-:Y:S05]  /*7fc0*/  BRA `(.L_x_202) ;  /* 0xfffffff400e87947 */ /* 0x000fea000383ffff */
.L_x_185:
[----:B0-----:R0:W1:Y:S02]  /*7fd0*/  SYNCS.PHASECHK.TRANS64.TRYWAIT P0, [R7+URZ], R2 ;  /* 0x00000002070075a7 */ /* 0x001064000800017f */
[----:B-1----:R-:W-:Y:S05]  /*7fe0*/  @!P0 NANOSLEEP.SYNCS 0x989680 ;  /* 0x009896800000895d */ /* 0x002fea0003900000 */
[----:B------:R-:W1:Y:S02]  /*7ff0*/  @!P0 SYNCS.PHASECHK.TRANS64 P0, [R7+URZ], R2 ;  /* 0x00000002070085a7 */ /* 0x000e64000800007f */
[----:B-1----:R-:W-:Y:S05]  /*8000*/  @!P0 BRA `(.L_x_185) ;  /* 0xfffffffc00f08947 */ /* 0x002fea000383ffff */
[----:B------:R-:W-:Y:S05]  /*8010*/  BRA `(.L_x_203) ;  /* 0xfffffff800287947 */ /* 0x000fea000383ffff */
.L_x_186:
[----:B0-----:R0:W1:Y:S02]  /*8020*/  SYNCS.PHASECHK.TRANS64.TRYWAIT P0, [R6+URZ], R3 ;  /* 0x00000003060075a7 */ /* 0x001064000800017f */
[----:B-1----:R-:W-:Y:S05]  /*8030*/  @!P0 NANOSLEEP.SYNCS 0x989680 ;  /* 0x009896800000895d */ /* 0x002fea0003900000 */
[----:B------:R-:W1:Y:S02]  /*8040*/  @!P0 SYNCS.PHASECHK.TRANS64 P0, [R6+URZ], R3 ;  /* 0x00000003060085a7 */ /* 0x000e64000800007f */
[----:B-1----:R-:W-:Y:S05]  /*8050*/  @!P0 BRA `(.L_x_186) ;  /* 0xfffffffc00f08947 */ /* 0x002fea000383ffff */
[----:B------:R-:W-:Y:S05]  /*8060*/  BRA `(.L_x_204) ;  /* 0xfffffff800387947 */ /* 0x000fea000383ffff */
.L_x_187:
[----:B0-----:R0:W1:Y:S02]  /*8070*/  SYNCS.PHASECHK.TRANS64.TRYWAIT P0, [R7+URZ], R4 ;  /* 0x00000004070075a7 */ /* 0x001064000800017f */
[----:B-1----:R-:W-:Y:S05]  /*8080*/  @!P0 NANOSLEEP.SYNCS 0x989680 ;  /* 0x009896800000895d */ /* 0x002fea0003900000 */
[----:B------:R-:W1:Y:S02]  /*8090*/  @!P0 SYNCS.PHASECHK.TRANS64 P0, [R7+URZ], R4 ;  /* 0x00000004070085a7 */ /* 0x000e64000800007f */
[----:B-1----:R-:W-:Y:S05]  /*80a0*/  @!P0 BRA `(.L_x_187) ;  /* 0xfffffffc00f08947 */ /* 0x002fea000383ffff */
[----:B------:R-:W-:Y:S05]  /*80b0*/  BRA `(.L_x_205) ;  /* 0xfffffff800487947 */ /* 0x000fea000383ffff */
.L_x_188:
[----:B0-----:R0:W1:Y:S02]  /*80c0*/  SYNCS.PHASECHK.TRANS64.TRYWAIT P0, [R6+URZ], R3 ;  /* 0x00000003060075a7 */ /* 0x001064000800017f */
[----:B-1----:R-:W-:Y:S05]  /*80d0*/  @!P0 NANOSLEEP.SYNCS 0x989680 ;  /* 0x009896800000895d */ /* 0x002fea0003900000 */
[----:B------:R-:W1:Y:S02]  /*80e0*/  @!P0 SYNCS.PHASECHK.TRANS64 P0, [R6+URZ], R3 ;  /* 0x00000003060085a7 */ /* 0x000e64000800007f */
[----:B-1----:R-:W-:Y:S05]  /*80f0*/  @!P0 BRA `(.L_x_188) ;  /* 0xfffffffc00f08947 */ /* 0x002fea000383ffff */
[----:B------:R-:W-:Y:S05]  /*8100*/  BRA `(.L_x_206) ;  /* 0xfffffff800587947 */ /* 0x000fea000383ffff */
.L_x_189:
[----:B0-----:R0:W1:Y:S02]  /*8110*/  SYNCS.PHASECHK.TRANS64.TRYWAIT P0, [R7+URZ], R4 ;  /* 0x00000004070075a7 */ /* 0x001064000800017f */
[----:B-1----:R-:W-:Y:S05]  /*8120*/  @!P0 NANOSLEEP.SYNCS 0x989680 ;  /* 0x009896800000895d */ /* 0x002fea0003900000 */
[----:B------:R-:W1:Y:S02]  /*8130*/  @!P0 SYNCS.PHASECHK.TRANS64 P0, [R7+URZ], R4 ;  /* 0x00000004070085a7 */ /* 0x000e64000800007f */
[----:B-1----:R-:W-:Y:S05]  /*8140*/  @!P0 BRA `(.L_x_189) ;  /* 0xfffffffc00f08947 */ /* 0x002fea000383ffff */
[----:B------:R-:W-:Y:S05]  /*8150*/  BRA `(.L_x_207) ;  /* 0xfffffff800687947 */ /* 0x000fea000383ffff */
.L_x_190:
[----:B0-----:R0:W1:Y:S02]  /*8160*/  SYNCS.PHASECHK.TRANS64.TRYWAIT P0, [R6+URZ], R3 ;  /* 0x00000003060075a7 */ /* 0x001064000800017f */
[----:B-1----:R-:W-:Y:S05]  /*8170*/  @!P0 NANOSLEEP.SYNCS 0x989680 ;  /* 0x009896800000895d */ /* 0x002fea0003900000 */
[----:B------:R-:W1:Y:S02]  /*8180*/  @!P0 SYNCS.PHASECHK.TRANS64 P0, [R6+URZ], R3 ;  /* 0x00000003060085a7 */ /* 0x000e64000800007f */
[----:B-1----:R-:W-:Y:S05]  /*8190*/  @!P0 BRA `(.L_x_190) ;  /* 0xfffffffc00f08947 */ /* 0x002fea000383ffff */
[----:B------:R-:W-:Y:S05]  /*81a0*/  BRA `(.L_x_208) ;  /* 0xfffffff800787947 */ /* 0x000fea000383ffff */
.L_x_191:
[----:B0-----:R0:W1:Y:S02]  /*81b0*/  SYNCS.PHASECHK.TRANS64.TRYWAIT P0, [R7+URZ], R4 ;  /* 0x00000004070075a7 */ /* 0x001064000800017f */
[----:B-1----:R-:W-:Y:S05]  /*81c0*/  @!P0 NANOSLEEP.SYNCS 0x989680 ;  /* 0x009896800000895d */ /* 0x002fea0003900000 */
[----:B------:R-:W1:Y:S02]  /*81d0*/  @!P0 SYNCS.PHASECHK.TRANS64 P0, [R7+URZ], R4 ;  /* 0x00000004070085a7 */ /* 0x000e64000800007f */
[----:B-1----:R-:W-:Y:S05]  /*81e0*/  @!P0 BRA `(.L_x_191) ;  /* 0xfffffffc00f08947 */ /* 0x002fea000383ffff */
[----:B------:R-:W-:Y:S05]  /*81f0*/  BRA `(.L_x_209) ;  /* 0xfffffff800887947 */ /* 0x000fea000383ffff */
.L_x_192:
[----:B-1----:R1:W3:Y:S02]  /*8200*/  SYNCS.PHASECHK.TRANS64.TRYWAIT P0, [R6+URZ], R3 ;  /* 0x00000003060075a7 */ /* 0x0022e4000800017f */
[----:B---3--:R-:W-:Y:S05]  /*8210*/  @!P0 NANOSLEEP.SYNCS 0x989680 ;  /* 0x009896800000895d */ /* 0x008fea0003900000 */
[----:B------:R-:W3:Y:S02]  /*8220*/  @!P0 SYNCS.PHASECHK.TRANS64 P0, [R6+URZ], R3 ;  /* 0x00000003060085a7 */ /* 0x000ee4000800007f */
[----:B---3--:R-:W-:Y:S05]  /*8230*/  @!P0 BRA `(.L_x_192) ;  /* 0xfffffffc00f08947 */ /* 0x008fea000383ffff */
[----:B------:R-:W-:Y:S05]  /*8240*/  BRA `(.L_x_210) ;  /* 0xfffffff800907947 */ /* 0x000fea000383ffff */
.L_x_211:
[----:B------:R-:W-:-:S00]  /*8250*/  BRA `(.L_x_211) ;  /* 0xfffffffc00fc7947 */ /* 0x000fc0000383ffff */
[----:B------:R-:W-:-:S00]  /*8260*/  NOP ;  /* 0x0000000000007918 */ /* 0x000fc00000000000 */
        /* <DEDUP_REMOVED lines=9> */
.L_x_212:


//--------------------- .nv.global.init           --------------------------
	.section	.nv.global.init,"aw",@progbits
.nv.global.init:
	.type		$str$22,@object
	.size		$str$22,($str$23 - $str$22)
$str$22:
        /*0000*/ 	.byte	0x6b, 0x5f, 0x74, 0x69, 0x6c, 0x65, 0x5f, 0x63, 0x6f, 0x75, 0x6e, 0x74, 0x20, 0x3e, 0x3d, 0x20
        /*0010*/ 	.byte	0x31, 0x00
	.type		$str$23,@object
	.size		$str$23,(__unnamed_1 - $str$23)
$str$23:
        /*0012*/ 	.byte	0x2f, 0x74, 0x6d, 0x70, 0x2f, 0x63, 0x75, 0x74, 0x6c, 0x61, 0x73, 0x73, 0x5f, 0x73, 0x77, 0x65
        /*0022*/ 	.byte	0x65, 0x70, 0x5f, 0x73, 0x72, 0x63, 0x2f, 0x69, 0x6e, 0x63, 0x6c, 0x75, 0x64, 0x65, 0x2f, 0x63
        /*0032*/ 	.byte	0x75, 0x74, 0x6c, 0x61, 0x73, 0x73, 0x2f, 0x67, 0x65, 0x6d, 0x6d, 0x2f, 0x63, 0x6f, 0x6c, 0x6c
        /*0042*/ 	.byte	0x65, 0x63, 0x74, 0x69, 0x76, 0x65, 0x2f, 0x73, 0x6d, 0x39, 0x30, 0x5f, 0x6d, 0x6d, 0x61, 0x5f
        /*0052*/ 	.byte	0x74, 0x6d, 0x61, 0x5f, 0x67, 0x6d, 0x6d, 0x61, 0x5f, 0x73, 0x73, 0x5f, 0x77, 0x61, 0x72, 0x70
        /*0062*/ 	.byte	0x73, 0x70, 0x65, 0x63, 0x69, 0x61, 0x6c, 0x69, 0x7a, 0x65, 0x64, 0x2e, 0x68, 0x70, 0x70, 0x00
	.type		__unnamed_1,@object
	.size		__unnamed_1,(.L_0 - __unnamed_1)
__unnamed_1:
        /*0072*/ 	.byte	0x76, 0x6f, 0x69, 0x64, 0x20, 0x63, 0x75, 0x74, 0x6c, 0x61, 0x73, 0x73, 0x3a, 0x3a, 0x67, 0x65
        /* <DEDUP_REMOVED lines=177> */
        /*0b92*/ 	.byte	0x69, 0x74, 0x79, 0x5d, 0x00
.L_0:


//--------------------- .nv.shared._ZN7cutlass13device_kernelINS_4gemm6kernel13GemmUniversalIN4cute5tupleIJiiiiEEENS1_10collective13CollectiveMmaINS1_34MainloopSm90TmaGmmaWarpSpecializedILi9ENS5_IJNS4_1CILi1EEENSA_ILi8EEESB_EEENS1_32KernelTmaWarpSpecializedPingpongEEENS5_IJNSA_ILi64EEENSA_ILi128EEENSA_ILi32EEEEEENS_10tfloat32_tENS5_IJlSB_lEEESK_SL_NS4_8TiledMMAINS4_8MMA_AtomIJNS4_4SM904GMMA30MMA_64x128x8_F32TF32TF32_SS_TNILNSP_7ScaleInE1ELSR_1EEEEEENS4_6LayoutINS5_IJSB_SB_SB_EEENS5_IJNSA_ILi0EEESW_SW_EEEEENS5_IJNS4_10UnderscoreESZ_SZ_EEEEENS4_23SM90_TMA_LOAD_MULTICASTENS4_14ComposedLayoutINS4_7SwizzleILi3ELi4ELi3EEENS4_18smem_ptr_flag_bitsILi32EEENSU_INS5_IJSC_SI_EEENS5_IJSI_SB_EEEEEEEvNS4_8identityENS4_13SM90_TMA_LOADES1B_vS1C_EENS_8epilogue10collective6detail29Sm90TmaWarpSpecializedAdapterINS1G_15DefaultEpilogueISK_SL_SL_NS1F_6thread17LinearCombinationISK_Li1EffLNS1K_9ScaleType4KindE0ELNS_15FloatRoundStyleE2ESK_EENS1_15EpilogueDefaultEEEEEvvEEEEvNT_6ParamsE --------------------------
	.section	.nv.shared._ZN7cutlass13device_kernelINS_4gemm6kernel13GemmUniversalIN4cute5tupleIJiiiiEEENS1_10collective13CollectiveMmaINS1_34MainloopSm90TmaGmmaWarpSpecializedILi9ENS5_IJNS4_1CILi1EEENSA_ILi8EEESB_EEENS1_32KernelTmaWarpSpecializedPingpongEEENS5_IJNSA_ILi64EEENSA_ILi128EEENSA_ILi32EEEEEENS_10tfloat32_tENS5_IJlSB_lEEESK_SL_NS4_8TiledMMAINS4_8MMA_AtomIJNS4_4SM904GMMA30MMA_64x128x8_F32TF32TF32_SS_TNILNSP_7ScaleInE1ELSR_1EEEEEENS4_6LayoutINS5_IJSB_SB_SB_EEENS5_IJNSA_ILi0EEESW_SW_EEEEENS5_IJNS4_10UnderscoreESZ_SZ_EEEEENS4_23SM90_TMA_LOAD_MULTICASTENS4_14ComposedLayoutINS4_7SwizzleILi3ELi4ELi3EEENS4_18smem_ptr_flag_bitsILi32EEENSU_INS5_IJSC_SI_EEENS5_IJSI_SB_EEEEEEEvNS4_8identityENS4_13SM90_TMA_LOADES1B_vS1C_EENS_8epilogue10collective6detail29Sm90TmaWarpSpecializedAdapterINS1G_15DefaultEpilogueISK_SL_SL_NS1F_6thread17LinearCombinationISK_Li1EffLNS1K_9ScaleType4KindE0ELNS_15FloatRoundStyleE2ESK_EENS1_15EpilogueDefaultEEEEEvvEEEEvNT_6ParamsE,"aw",@nobits
	.sectionflags	@""
	.align	16
	.zero		1024


//--------------------- .nv.shared.reserved.0     --------------------------
	.section	.nv.shared.reserved.0,"aw",@nobits
	.weak		__nv_reservedSMEM_offset_0_alias
	.size		__nv_reservedSMEM_offset_0_alias, 0, 0
	.other		__nv_reservedSMEM_offset_0_alias,@"STO_CUDA_RESERVED_SHARED STV_DEFAULT"
__nv_reservedSMEM_offset_0_alias:
	.zero		0


//--------------------- .nv.global                --------------------------
	.section	.nv.global,"aw",@nobits
.nv.global:
	.type		_ZN40_INTERNAL_7243e40e_4_k_cu_628d970a_277454cute1_E,@object
	.size		_ZN40_INTERNAL_7243e40e_4_k_cu_628d970a_277454cute1_E,(_ZN40_INTERNAL_7243e40e_4_k_cu_628d970a_277454cuda3std3__45__cpo6cbeginE - _ZN40_INTERNAL_7243e40e_4_k_cu_628d970a_277454cute1_E)
_ZN40_INTERNAL_7243e40e_4_k_cu_628d970a_277454cute1_E:
	.zero		1
	.type		_ZN40_INTERNAL_7243e40e_4_k_cu_628d970a_277454cuda3std3__45__cpo6cbeginE,@object
	.size		_ZN40_INTERNAL_7243e40e_4_k_cu_628d970a_277454cuda3std3__45__cpo6cbeginE,(_ZN40_INTERNAL_7243e40e_4_k_cu_628d970a_277454cuda3std3__48in_placeE - _ZN40_INTERNAL_7243e40e_4_k_cu_628d970a_277454cuda3std3__45__cpo6cbeginE)
_ZN40_INTERNAL_7243e40e_4_k_cu_628d970a_277454cuda3std3__45__cpo6cbeginE:
	.zero		1
	.type		_ZN40_INTERNAL_7243e40e_4_k_cu_628d970a_277454cuda3std3__48in_placeE,@object
	.size		_ZN40_INTERNAL_7243e40e_4_k_cu_628d970a_277454cuda3std3__48in_placeE,(_ZN40_INTERNAL_7243e40e_4_k_cu_628d970a_277454cuda3std6ranges3__45__cpo9iter_moveE - _ZN40_INTERNAL_7243e40e_4_k_cu_628d970a_277454cuda3std3__48in_placeE)
_ZN40_INTERNAL_7243e40e_4_k_cu_628d970a_277454cuda3std3__48in_placeE:
	.zero		1
	.type		_ZN40_INTERNAL_7243e40e_4_k_cu_628d970a_277454cuda3std6ranges3__45__cpo9iter_moveE,@object
	.size		_ZN40_INTERNAL_7243e40e_4_k_cu_628d970a_277454cuda3std6ranges3__45__cpo9iter_moveE,(_ZN40_INTERNAL_7243e40e_4_k_cu_628d970a_277454cuda3std3__45__cpo5beginE - _ZN40_INTERNAL_7243e40e_4_k_cu_628d970a_277454cuda3std6ranges3__45__cpo9iter_moveE)
_ZN40_INTERNAL_7243e40e_4_k_cu_628d970a_277454cuda3std6ranges3__45__cpo9iter_moveE:
	.zero		1
	.type		_ZN40_INTERNAL_7243e40e_4_k_cu_628d970a_277454cuda3std3__45__cpo5beginE,@object
	.size		_ZN40_INTERNAL_7243e40e_4_k_cu_628d970a_277454cuda3std3__45__cpo5beginE,(_ZN40_INTERNAL_7243e40e_4_k_cu_628d970a_277454cuda3std3__442_GLOBAL__N__7243e40e_4_k_cu_628d970a_277456ignoreE - _ZN40_INTERNAL_7243e40e_4_k_cu_628d970a_277454cuda3std3__45__cpo5beginE)
_ZN40_INTERNAL_7243e40e_4_k_cu_628d970a_277454cuda3std3__45__cpo5beginE:
	.zero		1
	.type		_ZN40_INTERNAL_7243e40e_4_k_cu_628d970a_277454cuda3std3__442_GLOBAL__N__7243e40e_4_k_cu_628d970a_277456ignoreE,@object
	.size		_ZN40_INTERNAL_7243e40e_4_k_cu_628d970a_277454cuda3std3__442_GLOBAL__N__7243e40e_4_k_cu_628d970a_277456ignoreE,(_ZN40_INTERNAL_7243e40e_4_k_cu_628d970a_277454cute7productE - _ZN40_INTERNAL_7243e40e_4_k_cu_628d970a_277454cuda3std3__442_GLOBAL__N__7243e40e_4_k_cu_628d970a_277456ignoreE)
_ZN40_INTERNAL_7243e40e_4_k_cu_628d970a_277454cuda3std3__442_GLOBAL__N__7243e40e_4_k_cu_628d970a_277456ignoreE:
	.zero		1
	.type		_ZN40_INTERNAL_7243e40e_4_k_cu_628d970a_277454cute7productE,@object
	.size		_ZN40_INTERNAL_7243e40e_4_k_cu_628d970a_277454cute7productE,(_ZN40_INTERNAL_7243e40e_4_k_cu_628d970a_277454cuda3std3__45__cpo3endE - _ZN40_INTERNAL_7243e40e_4_k_cu_628d970a_277454cute7productE)
_ZN40_INTERNAL_7243e40e_4_k_cu_628d970a_277454cute7productE:
	.zero		1
	.type		_ZN40_INTERNAL_7243e40e_4_k_cu_628d970a_277454cuda3std3__45__cpo3endE,@object
	.size		_ZN40_INTERNAL_7243e40e_4_k_cu_628d970a_277454cuda3std3__45__cpo3endE,(_ZN40_INTERNAL_7243e40e_4_k_cu_628d970a_277454cuda3std3__419piecewise_constructE - _ZN40_INTERNAL_7243e40e_4_k_cu_628d970a_277454cuda3std3__45__cpo3endE)
_ZN40_INTERNAL_7243e40e_4_k_cu_628d970a_277454cuda3std3__45__cpo3endE:
	.zero		1
	.type		_ZN40_INTERNAL_7243e40e_4_k_cu_628d970a_277454cuda3std3__419piecewise_constructE,@object
	.size		_ZN40_INTERNAL_7243e40e_4_k_cu_628d970a_277454cuda3std3__419piecewise_constructE,(_ZN40_INTERNAL_7243e40e_4_k_cu_628d970a_277454cuda3std3__45__cpo4cendE - _ZN40_INTERNAL_7243e40e_4_k_cu_628d970a_277454cuda3std3__419piecewise_constructE)
_ZN40_INTERNAL_7243e40e_4_k_cu_628d970a_277454cuda3std3__419piecewise_constructE:
	.zero		1
	.type		_ZN40_INTERNAL_7243e40e_4_k_cu_628d970a_277454cuda3std3__45__cpo4cendE,@object
	.size		_ZN40_INTERNAL_7243e40e_4_k_cu_628d970a_277454cuda3std3__45__cpo4cendE,(_ZN40_INTERNAL_7243e40e_4_k_cu_628d970a_277454cuda3std6ranges3__45__cpo4swapE - _ZN40_INTERNAL_7243e40e_4_k_cu_628d970a_277454cuda3std3__45__cpo4cendE)
_ZN40_INTERNAL_7243e40e_4_k_cu_628d970a_277454cuda3std3__45__cpo4cendE:
	.zero		1
	.type		_ZN40_INTERNAL_7243e40e_4_k_cu_628d970a_277454cuda3std6ranges3__45__cpo4swapE,@object
	.size		_ZN40_INTERNAL_7243e40e_4_k_cu_628d970a_277454cuda3std6ranges3__45__cpo4swapE,(.L_8 - _ZN40_INTERNAL_7243e40e_4_k_cu_628d970a_277454cuda3std6ranges3__45__cpo4swapE)
_ZN40_INTERNAL_7243e40e_4_k_cu_628d970a_277454cuda3std6ranges3__45__cpo4swapE:
	.zero		1
.L_8:


//--------------------- .nv.constant0._ZN7cutlass13device_kernelINS_4gemm6kernel13GemmUniversalIN4cute5tupleIJiiiiEEENS1_10collective13CollectiveMmaINS1_34MainloopSm90TmaGmmaWarpSpecializedILi9ENS5_IJNS4_1CILi1EEENSA_ILi8EEESB_EEENS1_32KernelTmaWarpSpecializedPingpongEEENS5_IJNSA_ILi64EEENSA_ILi128EEENSA_ILi32EEEEEENS_10tfloat32_tENS5_IJlSB_lEEESK_SL_NS4_8TiledMMAINS4_8MMA_AtomIJNS4_4SM904GMMA30MMA_64x128x8_F32TF32TF32_SS_TNILNSP_7ScaleInE1ELSR_1EEEEEENS4_6LayoutINS5_IJSB_SB_SB_EEENS5_IJNSA_ILi0EEESW_SW_EEEEENS5_IJNS4_10UnderscoreESZ_SZ_EEEEENS4_23SM90_TMA_LOAD_MULTICASTENS4_14ComposedLayoutINS4_7SwizzleILi3ELi4ELi3EEENS4_18smem_ptr_flag_bitsILi32EEENSU_INS5_IJSC_SI_EEENS5_IJSI_SB_EEEEEEEvNS4_8identityENS4_13SM90_TMA_LOADES1B_vS1C_EENS_8epilogue10collective6detail29Sm90TmaWarpSpecializedAdapterINS1G_15DefaultEpilogueISK_SL_SL_NS1F_6thread17LinearCombinationISK_Li1EffLNS1K_9ScaleType4KindE0ELNS_15FloatRoundStyleE2ESK_EENS1_15EpilogueDefaultEEEEEvvEEEEvNT_6ParamsE --------------------------
	.section	.nv.constant0._ZN7cutlass13device_kernelINS_4gemm6kernel13GemmUniversalIN4cute5tupleIJiiiiEEENS1_10collective13CollectiveMmaINS1_34MainloopSm90TmaGmmaWarpSpecializedILi9ENS5_IJNS4_1CILi1EEENSA_ILi8EEESB_EEENS1_32KernelTmaWarpSpecializedPingpongEEENS5_IJNSA_ILi64EEENSA_ILi128EEENSA_ILi32EEEEEENS_10tfloat32_tENS5_IJlSB_lEEESK_SL_NS4_8TiledMMAINS4_8MMA_AtomIJNS4_4SM904GMMA30MMA_64x128x8_F32TF32TF32_SS_TNILNSP_7ScaleInE1ELSR_1EEEEEENS4_6LayoutINS5_IJSB_SB_SB_EEENS5_IJNSA_ILi0EEESW_SW_EEEEENS5_IJNS4_10UnderscoreESZ_SZ_EEEEENS4_23SM90_TMA_LOAD_MULTICASTENS4_14ComposedLayoutINS4_7SwizzleILi3ELi4ELi3EEENS4_18smem_ptr_flag_bitsILi32EEENSU_INS5_IJSC_SI_EEENS5_IJSI_SB_EEEEEEEvNS4_8identityENS4_13SM90_TMA_LOADES1B_vS1C_EENS_8epilogue10collective6detail29Sm90TmaWarpSpecializedAdapterINS1G_15DefaultEpilogueISK_SL_SL_NS1F_6thread17LinearCombinationISK_Li1EffLNS1K_9ScaleType4KindE0ELNS_15FloatRoundStyleE2ESK_EENS1_15EpilogueDefaultEEEEEvvEEEEvNT_6ParamsE,"a",@progbits
	.sectionflags	@""
	.align	4
.nv.constant0._ZN7cutlass13device_kernelINS_4gemm6kernel13GemmUniversalIN4cute5tupleIJiiiiEEENS1_10collective13CollectiveMmaINS1_34MainloopSm90TmaGmmaWarpSpecializedILi9ENS5_IJNS4_1CILi1EEENSA_ILi8EEESB_EEENS1_32KernelTmaWarpSpecializedPingpongEEENS5_IJNSA_ILi64EEENSA_ILi128EEENSA_ILi32EEEEEENS_10tfloat32_tENS5_IJlSB_lEEESK_SL_NS4_8TiledMMAINS4_8MMA_AtomIJNS4_4SM904GMMA30MMA_64x128x8_F32TF32TF32_SS_TNILNSP_7ScaleInE1ELSR_1EEEEEENS4_6LayoutINS5_IJSB_SB_SB_EEENS5_IJNSA_ILi0EEESW_SW_EEEEENS5_IJNS4_10UnderscoreESZ_SZ_EEEEENS4_23SM90_TMA_LOAD_MULTICASTENS4_14ComposedLayoutINS4_7SwizzleILi3ELi4ELi3EEENS4_18smem_ptr_flag_bitsILi32EEENSU_INS5_IJSC_SI_EEENS5_IJSI_SB_EEEEEEEvNS4_8identityENS4_13SM90_TMA_LOADES1B_vS1C_EENS_8epilogue10collective6detail29Sm90TmaWarpSpecializedAdapterINS1G_15DefaultEpilogueISK_SL_SL_NS1F_6thread17LinearCombinationISK_Li1EffLNS1K_9ScaleType4KindE0ELNS_15FloatRoundStyleE2ESK_EENS1_15EpilogueDefaultEEEEEvvEEEEvNT_6ParamsE:
	.zero		1664


//--------------------- SYMBOLS --------------------------

	.type		.nv.reservedSmem.offset0,@object
	.size		.nv.reservedSmem.offset0,0x4
	.type		__assertfail,@function
